	.target	sm_80

	.elftype	@"ET_EXEC"


//--------------------- .note.nv.tkinfo           --------------------------
	.section	.note.nv.tkinfo,"",@"SHT_NOTE"
	.sectionflags	@"SHF_NOTE_NV_TKINFO"
	.tkinfo
        /*0018*/ 	.word	0x00000002
        /*0030*/ 	.string	""
        /*0030*/ 	.string	"ptxas"
        /*0030*/ 	.string	"Cuda compilation tools, release 13.0, V13.0.88"
        /*0030*/ 	.string	"Build cuda_13.0.r13.0/compiler.36424714_0"
        /*0030*/ 	.string	"-v  -suppress-debug-info  -lineinfo  -arch sm_80 "



//--------------------- .note.nv.cuinfo           --------------------------
	.section	.note.nv.cuinfo,"",@"SHT_NOTE"
	.sectionflags	@"SHF_NOTE_NV_CUINFO"
        /*0018*/ 	.short	0x0002
        /*001a*/ 	.short	0x0050
        /*001c*/ 	.short	0x0082
	.zero		2


//--------------------- .nv.info                  --------------------------
	.section	.nv.info,"",@"SHT_CUDA_INFO"
	.align	4


	//----- nvinfo : EIATTR_REGCOUNT
	.align		4
        /*0000*/ 	.byte	0x04, 0x2f
        /*0002*/ 	.short	(.L_1 - .L_0)
	.align		4
.L_0:
        /*0004*/ 	.word	index@(matmul_kernel)
        /*0008*/ 	.word	0x000000fe


	//----- nvinfo : EIATTR_FRAME_SIZE
	.align		4
.L_1:
        /*000c*/ 	.byte	0x04, 0x11
        /*000e*/ 	.short	(.L_3 - .L_2)
	.align		4
.L_2:
        /*0010*/ 	.word	index@(matmul_kernel)
        /*0014*/ 	.word	0x00000000


	//----- nvinfo : EIATTR_MIN_STACK_SIZE
	.align		4
.L_3:
        /*0018*/ 	.byte	0x04, 0x12
        /*001a*/ 	.short	(.L_5 - .L_4)
	.align		4
.L_4:
        /*001c*/ 	.word	index@(matmul_kernel)
        /*0020*/ 	.word	0x00000000
.L_5:


//--------------------- .nv.info.matmul_kernel    --------------------------
	.section	.nv.info.matmul_kernel,"",@"SHT_CUDA_INFO"
	.sectionflags	@""
	.align	4


	//----- nvinfo : EIATTR_CUDA_API_VERSION
	.align		4
        /*0000*/ 	.byte	0x04, 0x37
        /*0002*/ 	.short	(.L_7 - .L_6)
.L_6:
        /*0004*/ 	.word	0x00000082


	//----- nvinfo : EIATTR_SW2861232_WAR
	.align		4
.L_7:
        /*0008*/ 	.byte	0x01, 0x35
	.zero		2


	//----- nvinfo : EIATTR_PARAM_CBANK
	.align		4
        /*000c*/ 	.byte	0x04, 0x0a
        /*000e*/ 	.short	(.L_9 - .L_8)
	.align		4
.L_8:
        /*0010*/ 	.word	index@(.nv.constant0.matmul_kernel)
        /*0014*/ 	.short	0x0160
        /*0016*/ 	.short	0x0050


	//----- nvinfo : EIATTR_CBANK_PARAM_SIZE
	.align		4
.L_9:
        /*0018*/ 	.byte	0x03, 0x19
        /*001a*/ 	.short	0x0050


	//----- nvinfo : EIATTR_KPARAM_INFO
	.align		4
        /*001c*/ 	.byte	0x04, 0x17
        /*001e*/ 	.short	(.L_11 - .L_10)
.L_10:
        /*0020*/ 	.word	0x00000000
        /*0024*/ 	.short	0x000d
        /*0026*/ 	.short	0x0048
        /*0028*/ 	.byte	0x00, 0xf4, 0x21, 0x00


	//----- nvinfo : EIATTR_KPARAM_INFO
	.align		4
.L_11:
        /*002c*/ 	.byte	0x04, 0x17
        /*002e*/ 	.short	(.L_13 - .L_12)
.L_12:
        /*0030*/ 	.word	0x00000000
        /*0034*/ 	.short	0x000c
        /*0036*/ 	.short	0x0040
        /*0038*/ 	.byte	0x00, 0xf4, 0x21, 0x00


	//----- nvinfo : EIATTR_KPARAM_INFO
	.align		4
.L_13:
        /*003c*/ 	.byte	0x04, 0x17
        /*003e*/ 	.short	(.L_15 - .L_14)
.L_14:
        /*0040*/ 	.word	0x00000000
        /*0044*/ 	.short	0x000b
        /*0046*/ 	.short	0x0038
        /*0048*/ 	.byte	0x00, 0xf0, 0x11, 0x00


	//----- nvinfo : EIATTR_KPARAM_INFO
	.align		4
.L_15:
        /*004c*/ 	.byte	0x04, 0x17
        /*004e*/ 	.short	(.L_17 - .L_16)
.L_16:
        /*0050*/ 	.word	0x00000000
        /*0054*/ 	.short	0x000a
        /*0056*/ 	.short	0x0034
        /*0058*/ 	.byte	0x00, 0xf0, 0x11, 0x00


	//----- nvinfo : EIATTR_KPARAM_INFO
	.align		4
.L_17:
        /*005c*/ 	.byte	0x04, 0x17
        /*005e*/ 	.short	(.L_19 - .L_18)
.L_18:
        /*0060*/ 	.word	0x00000000
        /*0064*/ 	.short	0x0009
        /*0066*/ 	.short	0x0030
        /*0068*/ 	.byte	0x00, 0xf0, 0x11, 0x00


	//----- nvinfo : EIATTR_KPARAM_INFO
	.align		4
.L_19:
        /*006c*/ 	.byte	0x04, 0x17
        /*006e*/ 	.short	(.L_21 - .L_20)
.L_20:
        /*0070*/ 	.word	0x00000000
        /*0074*/ 	.short	0x0008
        /*0076*/ 	.short	0x002c
        /*0078*/ 	.byte	0x00, 0xf0, 0x11, 0x00


	//----- nvinfo : EIATTR_KPARAM_INFO
	.align		4
.L_21:
        /*007c*/ 	.byte	0x04, 0x17
        /*007e*/ 	.short	(.L_23 - .L_22)
.L_22:
        /*0080*/ 	.word	0x00000000
        /*0084*/ 	.short	0x0007
        /*0086*/ 	.short	0x0028
        /*0088*/ 	.byte	0x00, 0xf0, 0x11, 0x00


	//----- nvinfo : EIATTR_KPARAM_INFO
	.align		4
.L_23:
        /*008c*/ 	.byte	0x04, 0x17
        /*008e*/ 	.short	(.L_25 - .L_24)
.L_24:
        /*0090*/ 	.word	0x00000000
        /*0094*/ 	.short	0x0006
        /*0096*/ 	.short	0x0024
        /*0098*/ 	.byte	0x00, 0xf0, 0x11, 0x00


	//----- nvinfo : EIATTR_KPARAM_INFO
	.align		4
.L_25:
        /*009c*/ 	.byte	0x04, 0x17
        /*009e*/ 	.short	(.L_27 - .L_26)
.L_26:
        /*00a0*/ 	.word	0x00000000
        /*00a4*/ 	.short	0x0005
        /*00a6*/ 	.short	0x0020
        /*00a8*/ 	.byte	0x00, 0xf0, 0x11, 0x00


	//----- nvinfo : EIATTR_KPARAM_INFO
	.align		4
.L_27:
        /*00ac*/ 	.byte	0x04, 0x17
        /*00ae*/ 	.short	(.L_29 - .L_28)
.L_28:
        /*00b0*/ 	.word	0x00000000
        /*00b4*/ 	.short	0x0004
        /*00b6*/ 	.short	0x001c
        /*00b8*/ 	.byte	0x00, 0xf0, 0x11, 0x00


	//----- nvinfo : EIATTR_KPARAM_INFO
	.align		4
.L_29:
        /*00bc*/ 	.byte	0x04, 0x17
        /*00be*/ 	.short	(.L_31 - .L_30)
.L_30:
        /*00c0*/ 	.word	0x00000000
        /*00c4*/ 	.short	0x0003
        /*00c6*/ 	.short	0x0018
        /*00c8*/ 	.byte	0x00, 0xf0, 0x11, 0x00


	//----- nvinfo : EIATTR_KPARAM_INFO
	.align		4
.L_31:
        /*00cc*/ 	.byte	0x04, 0x17
        /*00ce*/ 	.short	(.L_33 - .L_32)
.L_32:
        /*00d0*/ 	.word	0x00000000
        /*00d4*/ 	.short	0x0002
        /*00d6*/ 	.short	0x0010
        /*00d8*/ 	.byte	0x00, 0xf4, 0x21, 0x00


	//----- nvinfo : EIATTR_KPARAM_INFO
	.align		4
.L_33:
        /*00dc*/ 	.byte	0x04, 0x17
        /*00de*/ 	.short	(.L_35 - .L_34)
.L_34:
        /*00e0*/ 	.word	0x00000000
        /*00e4*/ 	.short	0x0001
        /*00e6*/ 	.short	0x0008
        /*00e8*/ 	.byte	0x00, 0xf4, 0x21, 0x00


	//----- nvinfo : EIATTR_KPARAM_INFO
	.align		4
.L_35:
        /*00ec*/ 	.byte	0x04, 0x17
        /*00ee*/ 	.short	(.L_37 - .L_36)
.L_36:
        /*00f0*/ 	.word	0x00000000
        /*00f4*/ 	.short	0x0000
        /*00f6*/ 	.short	0x0000
        /*00f8*/ 	.byte	0x00, 0xf4, 0x21, 0x00


	//----- nvinfo : EIATTR_MAXREG_COUNT
	.align		4
.L_37:
        /*00fc*/ 	.byte	0x03, 0x1b
        /*00fe*/ 	.short	0x00ff


	//----- nvinfo : EIATTR_NUM_BARRIERS
	.align		4
        /*0100*/ 	.byte	0x02, 0x4c
        /*0102*/ 	.byte	0x01
	.zero		1


	//----- nvinfo : EIATTR_MERCURY_ISA_VERSION
	.align		4
        /*0104*/ 	.byte	0x03, 0x5f
        /*0106*/ 	.short	0x0000


	//----- nvinfo : EIATTR_EXIT_INSTR_OFFSETS
	.align		4
        /*0108*/ 	.byte	0x04, 0x1c
        /*010a*/ 	.short	(.L_39 - .L_38)


	//   ....[0]....
.L_38:
        /*010c*/ 	.word	0x00008630


	//   ....[1]....
        /*0110*/ 	.word	0x00008660


	//----- nvinfo : EIATTR_REQNTID
	.align		4
.L_39:
        /*0114*/ 	.byte	0x04, 0x10
        /*0116*/ 	.short	(.L_41 - .L_40)
.L_40:
        /*0118*/ 	.word	0x00000080
        /*011c*/ 	.word	0x00000001
        /*0120*/ 	.word	0x00000001
.L_41:


//--------------------- .nv.callgraph             --------------------------
	.section	.nv.callgraph,"",@"SHT_CUDA_CALLGRAPH"
	.align	4
	.sectionentsize	8
	.align		4
        /*0000*/ 	.word	0x00000000
	.align		4
        /*0004*/ 	.word	0xffffffff
	.align		4
        /*0008*/ 	.word	0x00000000
	.align		4
        /*000c*/ 	.word	0xfffffffe
	.align		4
        /*0010*/ 	.word	0x00000000
	.align		4
        /*0014*/ 	.word	0xfffffffd
	.align		4
        /*0018*/ 	.word	0x00000000
	.align		4
        /*001c*/ 	.word	0xfffffffc


//--------------------- .nv.rel.action            --------------------------
	.section	.nv.rel.action,"",@"SHT_CUDA_RELOCINFO"
	.align	8
	.sectionentsize	8
        /*0000*/ 	.byte	0x73, 0x00, 0x00, 0x00, 0x00, 0x00, 0x00, 0x00, 0x00, 0x00, 0x00, 0x11, 0x25, 0x00, 0x05, 0x36


//--------------------- .nv.constant0.matmul_kernel --------------------------
	.section	.nv.constant0.matmul_kernel,"a",@progbits
	.sectionflags	@""
	.align	4
.nv.constant0.matmul_kernel:
	.zero		432


//--------------------- .text.matmul_kernel       --------------------------
	.section	.text.matmul_kernel,"ax",@progbits
	.sectioninfo	@"SHI_REGISTERS=254"
	.align	128
        .global         matmul_kernel
        .type           matmul_kernel,@function
        .size           matmul_kernel,(.L_x_5 - matmul_kernel)
        .other          matmul_kernel,@"STO_CUDA_ENTRY STV_DEFAULT"
matmul_kernel:
.text.matmul_kernel:
[----:B------:R-:W-:Y:S02]  /*0000*/  IMAD.MOV.U32 R1, RZ, RZ, c[0x0][0x28] ;  /* 0x00000a00ff017624 */ /* 0x000fe400078e00ff */
[----:B------:R-:W-:Y:S01]  /*0010*/  IMAD.MOV.U32 R0, RZ, RZ, c[0x0][0x17c] ;  /* 0x00005f00ff007624 */ /* 0x000fe200078e00ff */
[----:B------:R-:W0:Y:S01]  /*0020*/  S2R R5, SR_CTAID.X ;  /* 0x0000000000057919 */ /* 0x000e220000002500 */
[----:B------:R-:W-:Y:S02]  /*0030*/  ULDC UR4, c[0x0][0x180] ;  /* 0x0000600000047ab9 */ /* 0x000fe40000000800 */
[----:B------:R-:W-:Y:S01]  /*0040*/  ULDC.64 UR6, c[0x0][0x118] ;  /* 0x0000460000067ab9 */ /* 0x000fe20000000a00 */
[----:B------:R-:W-:-:S04]  /*0050*/  IADD3 R0, R0, 0xff, RZ ;  /* 0x000000ff00007810 */ /* 0x000fc80007ffe0ff */
[----:B------:R-:W-:-:S04]  /*0060*/  SHF.R.S32.HI R3, RZ, 0x1f, R0 ;  /* 0x0000001fff037819 */ /* 0x000fc80000011400 */
[----:B------:R-:W-:-:S04]  /*0070*/  LEA.HI R3, R3, R0, RZ, 0x8 ;  /* 0x0000000003037211 */ /* 0x000fc800078f40ff */
[----:B------:R-:W-:-:S05]  /*0080*/  SHF.R.S32.HI R3, RZ, 0x8, R3 ;  /* 0x00000008ff037819 */ /* 0x000fca0000011403 */
[----:B------:R-:W-:Y:S01]  /*0090*/  IMAD.SHL.U32 R4, R3, 0x8, RZ ;  /* 0x0000000803047824 */ /* 0x000fe200078e00ff */
[----:B0-----:R-:W-:-:S04]  /*00a0*/  IABS R8, R5 ;  /* 0x0000000500087213 */ /* 0x001fc80000000000 */
[-C--:B------:R-:W-:Y:S02]  /*00b0*/  IABS R7, R4.reuse ;  /* 0x0000000400077213 */ /* 0x080fe40000000000 */
[----:B------:R-:W-:Y:S02]  /*00c0*/  IABS R10, R4 ;  /* 0x00000004000a7213 */ /* 0x000fe40000000000 */
[----:B------:R-:W0:Y:S08]  /*00d0*/  I2F.RP R0, R7 ;  /* 0x0000000700007306 */ /* 0x000e300000209400 */
[----:B0-----:R-:W0:Y:S02]  /*00e0*/  MUFU.RCP R0, R0 ;  /* 0x0000000000007308 */ /* 0x001e240000001000 */
[----:B0-----:R-:W-:Y:S01]  /*00f0*/  IADD3 R2, R0, 0xffffffe, RZ ;  /* 0x0ffffffe00027810 */ /* 0x001fe20007ffe0ff */
[----:B------:R-:W-:-:S05]  /*0100*/  IMAD.MOV R0, RZ, RZ, -R10 ;  /* 0x000000ffff007224 */ /* 0x000fca00078e0a0a */
[----:B------:R0:W1:Y:S02]  /*0110*/  F2I.FTZ.U32.TRUNC.NTZ R3, R2 ;  /* 0x0000000200037305 */ /* 0x000064000021f000 */
[----:B0-----:R-:W-:Y:S02]  /*0120*/  IMAD.MOV.U32 R2, RZ, RZ, RZ ;  /* 0x000000ffff027224 */ /* 0x001fe400078e00ff */
[----:B-1----:R-:W-:-:S04]  /*0130*/  IMAD.MOV R6, RZ, RZ, -R3 ;  /* 0x000000ffff067224 */ /* 0x002fc800078e0a03 */
[----:B------:R-:W-:Y:S02]  /*0140*/  IMAD R9, R6, R7, RZ ;  /* 0x0000000706097224 */ /* 0x000fe400078e02ff */
[----:B------:R-:W-:Y:S02]  /*0150*/  IMAD.MOV.U32 R6, RZ, RZ, R8 ;  /* 0x000000ffff067224 */ /* 0x000fe400078e0008 */
[----:B------:R-:W-:-:S06]  /*0160*/  IMAD.HI.U32 R3, R3, R9, R2 ;  /* 0x0000000903037227 */ /* 0x000fcc00078e0002 */
[----:B------:R-:W-:-:S04]  /*0170*/  IMAD.HI.U32 R3, R3, R6, RZ ;  /* 0x0000000603037227 */ /* 0x000fc800078e00ff */
[----:B------:R-:W-:-:S05]  /*0180*/  IMAD R0, R3, R0, R6 ;  /* 0x0000000003007224 */ /* 0x000fca00078e0206 */
[----:B------:R-:W-:-:S13]  /*0190*/  ISETP.GT.U32.AND P1, PT, R7, R0, PT ;  /* 0x000000000700720c */ /* 0x000fda0003f24070 */
[----:B------:R-:W-:Y:S01]  /*01a0*/  @!P1 IMAD.IADD R0, R0, 0x1, -R7 ;  /* 0x0000000100009824 */ /* 0x000fe200078e0a07 */
[----:B------:R-:W-:Y:S02]  /*01b0*/  @!P1 IADD3 R3, R3, 0x1, RZ ;  /* 0x0000000103039810 */ /* 0x000fe40007ffe0ff */
[----:B------:R-:W-:Y:S02]  /*01c0*/  ISETP.NE.AND P1, PT, R4, RZ, PT ;  /* 0x000000ff0400720c */ /* 0x000fe40003f25270 */
[----:B------:R-:W-:Y:S02]  /*01d0*/  ISETP.GE.U32.AND P0, PT, R0, R7, PT ;  /* 0x000000070000720c */ /* 0x000fe40003f06070 */
[----:B------:R-:W-:-:S04]  /*01e0*/  LOP3.LUT R0, R5, R4, RZ, 0x3c, !PT ;  /* 0x0000000405007212 */ /* 0x000fc800078e3cff */
[----:B------:R-:W-:Y:S01]  /*01f0*/  ISETP.GE.AND P2, PT, R0, RZ, PT ;  /* 0x000000ff0000720c */ /* 0x000fe20003f46270 */
[----:B------:R-:W-:-:S05]  /*0200*/  IMAD.MOV.U32 R0, RZ, RZ, c[0x0][0x178] ;  /* 0x00005e00ff007624 */ /* 0x000fca00078e00ff */
[----:B------:R-:W-:Y:S02]  /*0210*/  IADD3 R0, R0, 0xf, RZ ;  /* 0x0000000f00007810 */ /* 0x000fe40007ffe0ff */
[----:B------:R-:W-:-:S05]  /*0220*/  @P0 IADD3 R3, R3, 0x1, RZ ;  /* 0x0000000103030810 */ /* 0x000fca0007ffe0ff */
[----:B------:R-:W-:Y:S01]  /*0230*/  IMAD.MOV.U32 R2, RZ, RZ, R3 ;  /* 0x000000ffff027224 */ /* 0x000fe200078e0003 */
[----:B------:R-:W-:-:S03]  /*0240*/  SHF.R.S32.HI R3, RZ, 0x1f, R0 ;  /* 0x0000001fff037819 */ /* 0x000fc60000011400 */
[----:B------:R-:W-:Y:S01]  /*0250*/  @!P2 IMAD.MOV R2, RZ, RZ, -R2 ;  /* 0x000000ffff02a224 */ /* 0x000fe200078e0a02 */
[----:B------:R-:W-:Y:S02]  /*0260*/  @!P1 LOP3.LUT R2, RZ, R4, RZ, 0x33, !PT ;  /* 0x00000004ff029212 */ /* 0x000fe400078e33ff */
[----:B------:R-:W-:-:S03]  /*0270*/  LEA.HI R3, R3, R0, RZ, 0x4 ;  /* 0x0000000003037211 */ /* 0x000fc600078f20ff */
[----:B------:R-:W-:Y:S02]  /*0280*/  IMAD.SHL.U32 R8, R2, 0x8, RZ ;  /* 0x0000000802087824 */ /* 0x000fe400078e00ff */
[----:B------:R-:W-:-:S03]  /*0290*/  IMAD.MOV R2, RZ, RZ, -R2 ;  /* 0x000000ffff027224 */ /* 0x000fc600078e0a02 */
[----:B------:R-:W-:Y:S01]  /*02a0*/  LEA.HI.SX32 R3, R3, -R8, 0x1c ;  /* 0x8000000803037211 */ /* 0x000fe200078fe2ff */
[----:B------:R-:W-:-:S03]  /*02b0*/  IMAD R4, R4, R2, R5 ;  /* 0x0000000204047224 */ /* 0x000fc600078e0205 */
[----:B------:R-:W-:Y:S02]  /*02c0*/  IMNMX R11, R3, 0x8, PT ;  /* 0x00000008030b7817 */ /* 0x000fe40003800200 */
[----:B------:R-:W-:Y:S02]  /*02d0*/  IABS R9, R4 ;  /* 0x0000000400097213 */ /* 0x000fe40000000000 */
[----:B------:R-:W-:-:S04]  /*02e0*/  IABS R7, R11 ;  /* 0x0000000b00077213 */ /* 0x000fc80000000000 */
[----:B------:R-:W0:Y:S08]  /*02f0*/  I2F.RP R0, R7 ;  /* 0x0000000700007306 */ /* 0x000e300000209400 */
[----:B0-----:R-:W0:Y:S02]  /*0300*/  MUFU.RCP R0, R0 ;  /* 0x0000000000007308 */ /* 0x001e240000001000 */
[----:B0-----:R-:W-:-:S06]  /*0310*/  IADD3 R3, R0, 0xffffffe, RZ ;  /* 0x0ffffffe00037810 */ /* 0x001fcc0007ffe0ff */
[----:B------:R-:W0:Y:S02]  /*0320*/  F2I.FTZ.U32.TRUNC.NTZ R3, R3 ;  /* 0x0000000300037305 */ /* 0x000e24000021f000 */
[----:B0-----:R-:W-:-:S04]  /*0330*/  IMAD.MOV R6, RZ, RZ, -R3 ;  /* 0x000000ffff067224 */ /* 0x001fc800078e0a03 */
[----:B------:R-:W-:Y:S01]  /*0340*/  IMAD.MOV.U32 R2, RZ, RZ, R6 ;  /* 0x000000ffff027224 */ /* 0x000fe200078e0006 */
[----:B------:R-:W-:-:S03]  /*0350*/  IABS R6, R11 ;  /* 0x0000000b00067213 */ /* 0x000fc60000000000 */
[----:B------:R-:W-:Y:S01]  /*0360*/  IMAD R5, R2, R7, RZ ;  /* 0x0000000702057224 */ /* 0x000fe200078e02ff */
[----:B------:R-:W-:Y:S01]  /*0370*/  IADD3 R0, RZ, -R6, RZ ;  /* 0x80000006ff007210 */ /* 0x000fe20007ffe0ff */
[----:B------:R-:W-:Y:S01]  /*0380*/  IMAD.MOV.U32 R2, RZ, RZ, RZ ;  /* 0x000000ffff027224 */ /* 0x000fe200078e00ff */
[----:B------:R-:W0:Y:S03]  /*0390*/  S2R R6, SR_TID.X ;  /* 0x0000000000067919 */ /* 0x000e260000002100 */
[----:B------:R-:W-:-:S04]  /*03a0*/  IMAD.HI.U32 R2, R3, R5, R2 ;  /* 0x0000000503027227 */ /* 0x000fc800078e0002 */
[----:B------:R-:W-:Y:S02]  /*03b0*/  IMAD.MOV.U32 R3, RZ, RZ, c[0x0][0x180] ;  /* 0x00006000ff037624 */ /* 0x000fe400078e00ff */
[----:B------:R-:W-:-:S04]  /*03c0*/  IMAD.HI.U32 R2, R2, R9, RZ ;  /* 0x0000000902027227 */ /* 0x000fc800078e00ff */
[----:B------:R-:W-:-:S05]  /*03d0*/  IMAD R0, R2, R0, R9 ;  /* 0x0000000002007224 */ /* 0x000fca00078e0209 */
[----:B------:R-:W-:Y:S02]  /*03e0*/  ISETP.GT.U32.AND P1, PT, R7, R0, PT ;  /* 0x000000000700720c */ /* 0x000fe40003f24070 */
[----:B0-----:R-:W-:Y:S02]  /*03f0*/  SHF.R.U32.HI R227, RZ, 0x4, R6 ;  /* 0x00000004ffe37819 */ /* 0x001fe40000011606 */
[----:B------:R-:W-:Y:S02]  /*0400*/  LOP3.LUT R223, R6, 0x1f, RZ, 0xc0, !PT ;  /* 0x0000001f06df7812 */ /* 0x000fe400078ec0ff */
[----:B------:R-:W-:-:S07]  /*0410*/  SGXT.U32 R227, R227, 0x3 ;  /* 0x00000003e3e3781a */ /* 0x000fce0000000000 */
[----:B------:R-:W-:Y:S01]  /*0420*/  @!P1 IMAD.IADD R0, R0, 0x1, -R7 ;  /* 0x0000000100009824 */ /* 0x000fe200078e0a07 */
[----:B------:R-:W-:Y:S02]  /*0430*/  @!P1 IADD3 R2, R2, 0x1, RZ ;  /* 0x0000000102029810 */ /* 0x000fe40007ffe0ff */
[----:B------:R-:W-:Y:S02]  /*0440*/  ISETP.NE.AND P1, PT, R11, RZ, PT ;  /* 0x000000ff0b00720c */ /* 0x000fe40003f25270 */
[----:B------:R-:W-:Y:S02]  /*0450*/  ISETP.GE.U32.AND P0, PT, R0, R7, PT ;  /* 0x000000070000720c */ /* 0x000fe40003f06070 */
[----:B------:R-:W-:Y:S02]  /*0460*/  LOP3.LUT R0, R4, R11, RZ, 0x3c, !PT ;  /* 0x0000000b04007212 */ /* 0x000fe400078e3cff */
[----:B------:R-:W-:Y:S02]  /*0470*/  LOP3.LUT R226, R227, 0x8, RZ, 0xfc, !PT ;  /* 0x00000008e3e27812 */ /* 0x000fe400078efcff */
[----:B------:R-:W-:-:S02]  /*0480*/  ISETP.GE.AND P2, PT, R0, RZ, PT ;  /* 0x000000ff0000720c */ /* 0x000fc40003f46270 */
[C---:B------:R-:W-:Y:S02]  /*0490*/  LOP3.LUT R225, R227.reuse, 0x10, RZ, 0xfc, !PT ;  /* 0x00000010e3e17812 */ /* 0x040fe400078efcff */
[----:B------:R-:W-:-:S03]  /*04a0*/  LOP3.LUT R224, R227, 0x18, RZ, 0xfc, !PT ;  /* 0x00000018e3e07812 */ /* 0x000fc600078efcff */
[----:B------:R-:W-:-:S06]  /*04b0*/  @P0 IADD3 R2, R2, 0x1, RZ ;  /* 0x0000000102020810 */ /* 0x000fcc0007ffe0ff */
[----:B------:R-:W-:Y:S01]  /*04c0*/  @!P2 IMAD.MOV R2, RZ, RZ, -R2 ;  /* 0x000000ffff02a224 */ /* 0x000fe200078e0a02 */
[----:B------:R-:W-:-:S05]  /*04d0*/  @!P1 LOP3.LUT R2, RZ, R11, RZ, 0x33, !PT ;  /* 0x0000000bff029212 */ /* 0x000fca00078e33ff */
[----:B------:R-:W-:-:S04]  /*04e0*/  IMAD.MOV R0, RZ, RZ, -R2 ;  /* 0x000000ffff007224 */ /* 0x000fc800078e0a02 */
[----:B------:R-:W-:Y:S01]  /*04f0*/  IMAD R0, R11, R0, R4 ;  /* 0x000000000b007224 */ /* 0x000fe200078e0204 */
[----:B------:R-:W-:-:S03]  /*0500*/  LOP3.LUT R4, R6, 0xf, RZ, 0xc0, !PT ;  /* 0x0000000f06047812 */ /* 0x000fc600078ec0ff */
[----:B------:R-:W-:Y:S01]  /*0510*/  IMAD.IADD R5, R8, 0x1, R0 ;  /* 0x0000000108057824 */ /* 0x000fe200078e0200 */
[----:B------:R-:W-:Y:S02]  /*0520*/  IADD3 R0, R3, 0x1f, RZ ;  /* 0x0000001f03007810 */ /* 0x000fe40007ffe0ff */
[----:B------:R-:W-:Y:S01]  /*0530*/  LOP3.LUT R3, R6, 0x60, RZ, 0xc0, !PT ;  /* 0x0000006006037812 */ /* 0x000fe200078ec0ff */
[----:B------:R-:W-:Y:S01]  /*0540*/  IMAD R5, R5, 0x10, R4 ;  /* 0x0000001005057824 */ /* 0x000fe200078e0204 */
[----:B------:R-:W-:Y:S01]  /*0550*/  ISETP.GT.AND P0, PT, R0, 0x1f, PT ;  /* 0x0000001f0000780c */ /* 0x000fe20003f04270 */
[----:B------:R-:W-:-:S12]  /*0560*/  IMAD.SHL.U32 R4, R2, 0x100, RZ ;  /* 0x0000010002047824 */ /* 0x000fd800078e00ff */
[----:B------:R-:W-:Y:S05]  /*0570*/  @P0 BRA `(.L_x_0) ;  /* 0x000000c000000947 */ /* 0x000fea0003800000 */
[----:B------:R-:W-:Y:S01]  /*0580*/  IMAD.SHL.U32 R2, R6, 0x20, RZ ;  /* 0x0000002006027824 */ /* 0x000fe200078e00ff */
[----:B------:R-:W-:Y:S01]  /*0590*/  CS2R R104, SRZ ;  /* 0x0000000000687805 */ /* 0x000fe2000001ff00 */
[----:B------:R-:W-:Y:S01]  /*05a0*/  IMAD.SHL.U32 R3, R3, 0x10, RZ ;  /* 0x0000001003037824 */ /* 0x000fe200078e00ff */
[----:B------:R-:W-:Y:S01]  /*05b0*/  CS2R R106, SRZ ;  /* 0x00000000006a7805 */ /* 0x000fe2000001ff00 */
[----:B------:R-:W-:Y:S01]  /*05c0*/  CS2R R16, SRZ ;  /* 0x0000000000107805 */ /* 0x000fe2000001ff00 */
[----:B------:R-:W-:Y:S01]  /*05d0*/  CS2R R18, SRZ ;  /* 0x0000000000127805 */ /* 0x000fe2000001ff00 */
[----:B------:R-:W-:Y:S01]  /*05e0*/  CS2R R12, SRZ ;  /* 0x00000000000c7805 */ /* 0x000fe2000001ff00 */
[----:B------:R-:W-:Y:S01]  /*05f0*/  CS2R R14, SRZ ;  /* 0x00000000000e7805 */ /* 0x000fe2000001ff00 */
[----:B------:R-:W-:Y:S01]  /*0600*/  CS2R R8, SRZ ;  /* 0x0000000000087805 */ /* 0x000fe2000001ff00 */
[----:B------:R-:W-:Y:S01]  /*0610*/  CS2R R10, SRZ ;  /* 0x00000000000a7805 */ /* 0x000fe2000001ff00 */
[----:B------:R-:W-:Y:S01]  /*0620*/  LOP3.LUT R2, R2, 0x60, RZ, 0xc0, !PT ;  /* 0x0000006002027812 */ /* 0x000fe200078ec0ff */
[----:B------:R-:W-:Y:S05]  /*0630*/  BRA `(.L_x_1) ;  /* 0x0000718000007947 */ /* 0x000fea0003800000 */
.L_x_0:
[----:B------:R-:W-:Y:S01]  /*0640*/  IABS R2, c[0x0][0x17c] ;  /* 0x00005f0000027a13 */ /* 0x000fe20000000000 */
[----:B------:R-:W-:Y:S01]  /*0650*/  IMAD.MOV.U32 R12, RZ, RZ, RZ ;  /* 0x000000ffff0c7224 */ /* 0x000fe200078e00ff */
[C---:B------:R-:W-:Y:S01]  /*0660*/  LEA.HI R7, R3.reuse, R4, RZ, 0x1b ;  /* 0x0000000403077211 */ /* 0x040fe200078fd8ff */
[----:B------:R-:W-:Y:S01]  /*0670*/  IMAD.SHL.U32 R221, R6, 0x2, RZ ;  /* 0x0000000206dd7824 */ /* 0x000fe200078e00ff */
[----:B------:R-:W0:Y:S01]  /*0680*/  I2F.RP R9, R2 ;  /* 0x0000000200097306 */ /* 0x000e220000209400 */
[----:B------:R-:W-:Y:S01]  /*0690*/  IABS R105, c[0x0][0x178] ;  /* 0x00005e0000697a13 */ /* 0x000fe20000000000 */
[----:B------:R-:W-:Y:S01]  /*06a0*/  IMAD.SHL.U32 R3, R3, 0x10, RZ ;  /* 0x0000001003037824 */ /* 0x000fe200078e00ff */
[C---:B------:R-:W-:Y:S01]  /*06b0*/  IADD3 R10, R7.reuse, 0xf8, RZ ;  /* 0x000000f8070a7810 */ /* 0x040fe20007ffe0ff */
[----:B------:R-:W-:Y:S01]  /*06c0*/  CS2R R108, SRZ ;  /* 0x00000000006c7805 */ /* 0x000fe2000001ff00 */
[C---:B------:R-:W-:Y:S01]  /*06d0*/  IADD3 R8, R7.reuse, 0xfc, RZ ;  /* 0x000000fc07087810 */ /* 0x040fe20007ffe0ff */
[----:B------:R-:W-:Y:S01]  /*06e0*/  CS2R R110, SRZ ;  /* 0x00000000006e7805 */ /* 0x000fe2000001ff00 */
[----:B------:R-:W-:Y:S01]  /*06f0*/  IADD3 R16, R7, 0xf4, RZ ;  /* 0x000000f407107810 */ /* 0x000fe20007ffe0ff */
[----:B------:R-:W-:Y:S01]  /*0700*/  CS2R R106, SRZ ;  /* 0x00000000006a7805 */ /* 0x000fe2000001ff00 */
[----:B------:R-:W-:-:S02]  /*0710*/  IABS R15, R8 ;  /* 0x00000008000f7213 */ /* 0x000fc40000000000 */
[C---:B------:R-:W-:Y:S02]  /*0720*/  IADD3 R18, R7.reuse, 0xf0, RZ ;  /* 0x000000f007127810 */ /* 0x040fe40007ffe0ff */
[----:B------:R-:W-:Y:S02]  /*0730*/  ISETP.GE.AND P1, PT, R8, RZ, PT ;  /* 0x000000ff0800720c */ /* 0x000fe40003f26270 */
[----:B------:R-:W-:Y:S01]  /*0740*/  IABS R17, R18 ;  /* 0x0000001200117213 */ /* 0x000fe20000000000 */
[----:B0-----:R-:W0:Y:S01]  /*0750*/  MUFU.RCP R9, R9 ;  /* 0x0000000900097308 */ /* 0x001e220000001000 */
[----:B------:R-:W-:Y:S02]  /*0760*/  IADD3 R20, R7, 0xec, RZ ;  /* 0x000000ec07147810 */ /* 0x000fe40007ffe0ff */
[----:B------:R-:W-:Y:S02]  /*0770*/  ISETP.GE.AND P6, PT, R16, RZ, PT ;  /* 0x000000ff1000720c */ /* 0x000fe40003fc6270 */
[----:B------:R-:W-:-:S02]  /*0780*/  IABS R19, R20 ;  /* 0x0000001400137213 */ /* 0x000fc40000000000 */
[----:B------:R-:W-:Y:S02]  /*0790*/  ISETP.GE.AND P4, PT, R18, RZ, PT ;  /* 0x000000ff1200720c */ /* 0x000fe40003f86270 */
[C---:B------:R-:W-:Y:S02]  /*07a0*/  IADD3 R18, R7.reuse, 0xe4, RZ ;  /* 0x000000e407127810 */ /* 0x040fe40007ffe0ff */
[C---:B------:R-:W-:Y:S02]  /*07b0*/  IADD3 R26, R7.reuse, 0xd8, RZ ;  /* 0x000000d8071a7810 */ /* 0x040fe40007ffe0ff */
[----:B------:R-:W-:Y:S02]  /*07c0*/  IADD3 R28, R7, 0xd4, RZ ;  /* 0x000000d4071c7810 */ /* 0x000fe40007ffe0ff */
[----:B------:R-:W-:Y:S02]  /*07d0*/  IABS R23, R26 ;  /* 0x0000001a00177213 */ /* 0x000fe40000000000 */
[----:B0-----:R-:W-:-:S02]  /*07e0*/  IADD3 R13, R9, 0xffffffe, RZ ;  /* 0x0ffffffe090d7810 */ /* 0x001fc40007ffe0ff */
[----:B------:R-:W-:Y:S02]  /*07f0*/  IABS R25, R28 ;  /* 0x0000001c00197213 */ /* 0x000fe40000000000 */
[C---:B------:R-:W-:Y:S02]  /*0800*/  IADD3 R31, R7.reuse, 0xcc, RZ ;  /* 0x000000cc071f7810 */ /* 0x040fe40007ffe0ff */
[----:B------:R-:W0:Y:S01]  /*0810*/  F2I.FTZ.U32.TRUNC.NTZ R13, R13 ;  /* 0x0000000d000d7305 */ /* 0x000e22000021f000 */
[C---:B------:R-:W-:Y:S02]  /*0820*/  IADD3 R30, R7.reuse, 0xd0, RZ ;  /* 0x000000d0071e7810 */ /* 0x040fe40007ffe0ff */
[----:B------:R-:W-:Y:S02]  /*0830*/  IABS R29, R31 ;  /* 0x0000001f001d7213 */ /* 0x000fe40000000000 */
[----:B------:R-:W-:Y:S02]  /*0840*/  IABS R27, R30 ;  /* 0x0000001e001b7213 */ /* 0x000fe40000000000 */
[----:B------:R-:W-:-:S02]  /*0850*/  IADD3 R32, R7, 0xc8, RZ ;  /* 0x000000c807207810 */ /* 0x000fc40007ffe0ff */
[C---:B------:R-:W-:Y:S02]  /*0860*/  IADD3 R33, R7.reuse, 0xc4, RZ ;  /* 0x000000c407217810 */ /* 0x040fe40007ffe0ff */
[C---:B------:R-:W-:Y:S02]  /*0870*/  IADD3 R34, R7.reuse, 0xb4, RZ ;  /* 0x000000b407227810 */ /* 0x040fe40007ffe0ff */
[----:B------:R-:W-:Y:S02]  /*0880*/  IABS R22, R33 ;  /* 0x0000002100167213 */ /* 0x000fe40000000000 */
[C---:B------:R-:W-:Y:S01]  /*0890*/  IADD3 R37, R7.reuse, 0xac, RZ ;  /* 0x000000ac07257810 */ /* 0x040fe20007ffe0ff */
[----:B0-----:R-:W-:Y:S01]  /*08a0*/  IMAD.MOV R11, RZ, RZ, -R13 ;  /* 0x000000ffff0b7224 */ /* 0x001fe200078e0a0d */
[----:B------:R-:W-:Y:S02]  /*08b0*/  IADD3 R36, R7, 0xb0, RZ ;  /* 0x000000b007247810 */ /* 0x000fe40007ffe0ff */
[----:B------:R-:W-:Y:S01]  /*08c0*/  IABS R35, R37 ;  /* 0x0000002500237213 */ /* 0x000fe20000000000 */
[----:B------:R-:W-:Y:S01]  /*08d0*/  IMAD R11, R11, R2, RZ ;  /* 0x000000020b0b7224 */ /* 0x000fe200078e02ff */
[----:B------:R-:W-:-:S02]  /*08e0*/  IADD3 R38, R7, 0xa8, RZ ;  /* 0x000000a807267810 */ /* 0x000fc40007ffe0ff */
[----:B------:R-:W-:Y:S01]  /*08f0*/  IADD3 R40, R7, 0x94, RZ ;  /* 0x0000009407287810 */ /* 0x000fe20007ffe0ff */
[----:B------:R-:W-:Y:S01]  /*0900*/  IMAD.HI.U32 R12, R13, R11, R12 ;  /* 0x0000000b0d0c7227 */ /* 0x000fe200078e000c */
[----:B------:R-:W-:Y:S02]  /*0910*/  IABS R13, R10 ;  /* 0x0000000a000d7213 */ /* 0x000fe40000000000 */
[----:B------:R-:W-:Y:S02]  /*0920*/  IABS R41, R40 ;  /* 0x0000002800297213 */ /* 0x000fe40000000000 */
[C---:B------:R-:W-:Y:S01]  /*0930*/  IADD3 R42, R7.reuse, 0x8c, RZ ;  /* 0x0000008c072a7810 */ /* 0x040fe20007ffe0ff */
[C---:B------:R-:W-:Y:S01]  /*0940*/  IMAD.HI.U32 R11, R12.reuse, R13, RZ ;  /* 0x0000000d0c0b7227 */ /* 0x040fe200078e00ff */
[C---:B------:R-:W-:Y:S02]  /*0950*/  IADD3 R44, R7.reuse, 0x88, RZ ;  /* 0x00000088072c7810 */ /* 0x040fe40007ffe0ff */
[----:B------:R-:W-:Y:S01]  /*0960*/  IADD3 R46, R7, 0x84, RZ ;  /* 0x00000084072e7810 */ /* 0x000fe20007ffe0ff */
[----:B------:R-:W-:Y:S01]  /*0970*/  IMAD.HI.U32 R9, R12, R15, RZ ;  /* 0x0000000f0c097227 */ /* 0x000fe200078e00ff */
[----:B------:R-:W-:-:S02]  /*0980*/  IABS R43, R44 ;  /* 0x0000002c002b7213 */ /* 0x000fc40000000000 */
[----:B------:R-:W-:Y:S01]  /*0990*/  IABS R45, R46 ;  /* 0x0000002e002d7213 */ /* 0x000fe20000000000 */
[----:B------:R-:W-:Y:S01]  /*09a0*/  IMAD.MOV R11, RZ, RZ, -R11 ;  /* 0x000000ffff0b7224 */ /* 0x000fe200078e0a0b */
[C---:B------:R-:W-:Y:S01]  /*09b0*/  IADD3 R47, R7.reuse, 0x80, RZ ;  /* 0x00000080072f7810 */ /* 0x040fe20007ffe0ff */
[----:B------:R-:W-:Y:S01]  /*09c0*/  IMAD.MOV R9, RZ, RZ, -R9 ;  /* 0x000000ffff097224 */ /* 0x000fe200078e0a09 */
[C---:B------:R-:W-:Y:S01]  /*09d0*/  IADD3 R48, R7.reuse, 0x74, RZ ;  /* 0x0000007407307810 */ /* 0x040fe20007ffe0ff */
[C---:B------:R-:W-:Y:S01]  /*09e0*/  IMAD R11, R2.reuse, R11, R13 ;  /* 0x0000000b020b7224 */ /* 0x040fe200078e020d */
[----:B------:R-:W-:Y:S01]  /*09f0*/  IADD3 R50, R7, 0x64, RZ ;  /* 0x0000006407327810 */ /* 0x000fe20007ffe0ff */
[----:B------:R-:W-:Y:S01]  /*0a00*/  IMAD R9, R2, R9, R15 ;  /* 0x0000000902097224 */ /* 0x000fe200078e020f */
[----:B------:R-:W-:Y:S01]  /*0a10*/  IABS R15, R16 ;  /* 0x00000010000f7213 */ /* 0x000fe20000000000 */
[----:B------:R-:W-:Y:S01]  /*0a20*/  IMAD.HI.U32 R8, R12, R17, RZ ;  /* 0x000000110c087227 */ /* 0x000fe200078e00ff */
[----:B------:R-:W-:-:S02]  /*0a30*/  ISETP.GT.U32.AND P2, PT, R2, R11, PT ;  /* 0x0000000b0200720c */ /* 0x000fc40003f44070 */
[----:B------:R-:W-:Y:S01]  /*0a40*/  ISETP.GT.U32.AND P0, PT, R2, R9, PT ;  /* 0x000000090200720c */ /* 0x000fe20003f04070 */
[----:B------:R-:W-:Y:S01]  /*0a50*/  IMAD.HI.U32 R13, R12, R15, RZ ;  /* 0x0000000f0c0d7227 */ /* 0x000fe200078e00ff */
[C---:B------:R-:W-:Y:S02]  /*0a60*/  IADD3 R16, R7.reuse, 0xe8, RZ ;  /* 0x000000e807107810 */ /* 0x040fe40007ffe0ff */
[----:B------:R-:W-:Y:S01]  /*0a70*/  IABS R51, R50 ;  /* 0x0000003200337213 */ /* 0x000fe20000000000 */
[----:B------:R-:W-:Y:S01]  /*0a80*/  IMAD.MOV R13, RZ, RZ, -R13 ;  /* 0x000000ffff0d7224 */ /* 0x000fe200078e0a0d */
[C---:B------:R-:W-:Y:S01]  /*0a90*/  IADD3 R60, R7.reuse, 0x54, RZ ;  /* 0x00000054073c7810 */ /* 0x040fe20007ffe0ff */
[----:B------:R-:W-:Y:S01]  /*0aa0*/  IMAD.MOV R8, RZ, RZ, -R8 ;  /* 0x000000ffff087224 */ /* 0x000fe200078e0a08 */
[----:B------:R-:W-:Y:S01]  /*0ab0*/  IADD3 R58, R7, 0x58, RZ ;  /* 0x00000058073a7810 */ /* 0x000fe20007ffe0ff */
[C---:B------:R-:W-:Y:S01]  /*0ac0*/  IMAD R13, R2.reuse, R13, R15 ;  /* 0x0000000d020d7224 */ /* 0x040fe200078e020f */
[----:B------:R-:W-:Y:S01]  /*0ad0*/  IABS R57, R60 ;  /* 0x0000003c00397213 */ /* 0x000fe20000000000 */
[C---:B------:R-:W-:Y:S01]  /*0ae0*/  IMAD R15, R2.reuse, R8, R17 ;  /* 0x00000008020f7224 */ /* 0x040fe200078e0211 */
[----:B------:R-:W-:Y:S01]  /*0af0*/  @!P2 IADD3 R11, R11, -R2, RZ ;  /* 0x800000020b0ba210 */ /* 0x000fe20007ffe0ff */
[----:B------:R-:W-:Y:S01]  /*0b00*/  @!P0 IMAD.IADD R9, R9, 0x1, -R2 ;  /* 0x0000000109098824 */ /* 0x000fe200078e0a02 */
[----:B------:R-:W-:Y:S01]  /*0b10*/  ISETP.GT.U32.AND P5, PT, R2, R13, PT ;  /* 0x0000000d0200720c */ /* 0x000fe20003fa4070 */
[----:B------:R-:W-:Y:S01]  /*0b20*/  IMAD.HI.U32 R14, R12, R19, RZ ;  /* 0x000000130c0e7227 */ /* 0x000fe200078e00ff */
[----:B------:R-:W-:-:S02]  /*0b30*/  ISETP.GT.U32.AND P3, PT, R2, R11, PT ;  /* 0x0000000b0200720c */ /* 0x000fc40003f64070 */
[----:B------:R-:W-:Y:S01]  /*0b40*/  ISETP.GT.U32.AND P0, PT, R2, R9, PT ;  /* 0x000000090200720c */ /* 0x000fe20003f04070 */
[----:B------:R-:W-:Y:S01]  /*0b50*/  IMAD.MOV R14, RZ, RZ, -R14 ;  /* 0x000000ffff0e7224 */ /* 0x000fe200078e0a0e */
[----:B------:R-:W-:Y:S02]  /*0b60*/  ISETP.GE.AND P2, PT, R10, RZ, PT ;  /* 0x000000ff0a00720c */ /* 0x000fe40003f46270 */
[----:B------:R-:W-:Y:S01]  /*0b70*/  IABS R17, R16 ;  /* 0x0000001000117213 */ /* 0x000fe20000000000 */
[C---:B------:R-:W-:Y:S01]  /*0b80*/  IMAD R14, R2.reuse, R14, R19 ;  /* 0x0000000e020e7224 */ /* 0x040fe200078e0213 */
[----:B------:R-:W-:Y:S02]  /*0b90*/  IABS R19, R18 ;  /* 0x0000001200137213 */ /* 0x000fe40000000000 */
[----:B------:R-:W-:Y:S01]  /*0ba0*/  IADD3 R62, R7, 0x50, RZ ;  /* 0x00000050073e7810 */ /* 0x000fe20007ffe0ff */
[--C-:B------:R-:W-:Y:S01]  /*0bb0*/  @!P5 IMAD.IADD R13, R13, 0x1, -R2.reuse ;  /* 0x000000010d0dd824 */ /* 0x100fe200078e0a02 */
[C---:B------:R-:W-:Y:S01]  /*0bc0*/  ISETP.GT.U32.AND P5, PT, R2.reuse, R14, PT ;  /* 0x0000000e0200720c */ /* 0x040fe20003fa4070 */
[--C-:B------:R-:W-:Y:S01]  /*0bd0*/  @!P3 IMAD.IADD R11, R11, 0x1, -R2.reuse ;  /* 0x000000010b0bb824 */ /* 0x100fe200078e0a02 */
[----:B------:R-:W-:Y:S01]  /*0be0*/  ISETP.GT.U32.AND P3, PT, R2, R15, PT ;  /* 0x0000000f0200720c */ /* 0x000fe20003f64070 */
[----:B------:R-:W-:Y:S01]  /*0bf0*/  @!P0 IMAD.IADD R9, R9, 0x1, -R2 ;  /* 0x0000000109098824 */ /* 0x000fe200078e0a02 */
[----:B------:R-:W-:Y:S01]  /*0c00*/  ISETP.GE.AND P0, PT, R20, RZ, PT ;  /* 0x000000ff1400720c */ /* 0x000fe20003f06270 */
[----:B------:R-:W-:Y:S01]  /*0c10*/  IMAD.HI.U32 R10, R12, R17, RZ ;  /* 0x000000110c0a7227 */ /* 0x000fe200078e00ff */
[----:B------:R-:W-:-:S02]  /*0c20*/  IADD3 R20, R7, 0xe0, RZ ;  /* 0x000000e007147810 */ /* 0x000fc40007ffe0ff */
[----:B------:R-:W-:Y:S01]  /*0c30*/  IABS R55, R58 ;  /* 0x0000003a00377213 */ /* 0x000fe20000000000 */
[----:B------:R-:W-:Y:S01]  /*0c40*/  IMAD.MOV.U32 R8, RZ, RZ, R9 ;  /* 0x000000ffff087224 */ /* 0x000fe200078e0009 */
[----:B------:R-:W-:Y:S01]  /*0c50*/  IABS R21, R20 ;  /* 0x0000001400157213 */ /* 0x000fe20000000000 */
[----:B------:R-:W-:Y:S01]  /*0c60*/  IMAD.MOV.U32 R9, RZ, RZ, R11 ;  /* 0x000000ffff097224 */ /* 0x000fe200078e000b */
[----:B------:R-:W-:Y:S01]  /*0c70*/  IABS R59, R62 ;  /* 0x0000003e003b7213 */ /* 0x000fe20000000000 */
[----:B------:R-:W-:Y:S01]  /*0c80*/  @!P1 IMAD.MOV R8, RZ, RZ, -R8 ;  /* 0x000000ffff089224 */ /* 0x000fe200078e0a08 */
[----:B------:R-:W-:Y:S01]  /*0c90*/  ISETP.GT.U32.AND P1, PT, R2, R13, PT ;  /* 0x0000000d0200720c */ /* 0x000fe20003f24070 */
[----:B------:R-:W-:Y:S01]  /*0ca0*/  @!P3 IMAD.IADD R15, R15, 0x1, -R2 ;  /* 0x000000010f0fb824 */ /* 0x000fe200078e0a02 */
[----:B------:R-:W-:Y:S01]  /*0cb0*/  ISETP.GE.AND P3, PT, R16, RZ, PT ;  /* 0x000000ff1000720c */ /* 0x000fe20003f66270 */
[----:B------:R-:W-:Y:S01]  /*0cc0*/  @!P2 IMAD.MOV R9, RZ, RZ, -R9 ;  /* 0x000000ffff09a224 */ /* 0x000fe200078e0a09 */
[----:B------:R-:W-:Y:S01]  /*0cd0*/  IADD3 R63, R7, 0x4c, RZ ;  /* 0x0000004c073f7810 */ /* 0x000fe20007ffe0ff */
[----:B------:R-:W-:Y:S01]  /*0ce0*/  IMAD.HI.U32 R11, R12, R19, RZ ;  /* 0x000000130c0b7227 */ /* 0x000fe200078e00ff */
[----:B------:R-:W-:-:S02]  /*0cf0*/  ISETP.GT.U32.AND P2, PT, R2, R15, PT ;  /* 0x0000000f0200720c */ /* 0x000fc40003f44070 */
[C---:B------:R-:W-:Y:S01]  /*0d00*/  IADD3 R64, R7.reuse, 0x48, RZ ;  /* 0x0000004807407810 */ /* 0x040fe20007ffe0ff */
[----:B------:R-:W-:Y:S01]  /*0d10*/  IMAD.MOV R10, RZ, RZ, -R10 ;  /* 0x000000ffff0a7224 */ /* 0x000fe200078e0a0a */
[C---:B------:R-:W-:Y:S01]  /*0d20*/  IADD3 R65, R7.reuse, 0x44, RZ ;  /* 0x0000004407417810 */ /* 0x040fe20007ffe0ff */
[----:B------:R-:W-:Y:S01]  /*0d30*/  IMAD.MOV R11, RZ, RZ, -R11 ;  /* 0x000000ffff0b7224 */ /* 0x000fe200078e0a0b */
[----:B------:R-:W-:Y:S01]  /*0d40*/  IADD3 R66, R7, 0x18, RZ ;  /* 0x0000001807427810 */ /* 0x000fe20007ffe0ff */
[--C-:B------:R-:W-:Y:S01]  /*0d50*/  @!P1 IMAD.IADD R13, R13, 0x1, -R2.reuse ;  /* 0x000000010d0d9824 */ /* 0x100fe200078e0a02 */
[----:B------:R-:W-:Y:S01]  /*0d60*/  ISETP.GE.AND P1, PT, R18, RZ, PT ;  /* 0x000000ff1200720c */ /* 0x000fe20003f26270 */
[C---:B------:R-:W-:Y:S01]  /*0d70*/  IMAD R17, R2.reuse, R10, R17 ;  /* 0x0000000a02117224 */ /* 0x040fe200078e0211 */
[----:B------:R-:W-:Y:S01]  /*0d80*/  IADD3 R18, R7, 0xdc, RZ ;  /* 0x000000dc07127810 */ /* 0x000fe20007ffe0ff */
[C---:B------:R-:W-:Y:S01]  /*0d90*/  IMAD R19, R2.reuse, R11, R19 ;  /* 0x0000000b02137224 */ /* 0x040fe200078e0213 */
[----:B------:R-:W-:Y:S01]  /*0da0*/  MOV R10, R13 ;  /* 0x0000000d000a7202 */ /* 0x000fe20000000f00 */
[--C-:B------:R-:W-:Y:S01]  /*0db0*/  @!P2 IMAD.IADD R15, R15, 0x1, -R2.reuse ;  /* 0x000000010f0fa824 */ /* 0x100fe200078e0a02 */
[----:B------:R-:W-:Y:S01]  /*0dc0*/  ISETP.GT.U32.AND P2, PT, R2, R17, PT ;  /* 0x000000110200720c */ /* 0x000fe20003f44070 */
[----:B------:R-:W-:Y:S01]  /*0dd0*/  @!P5 IMAD.IADD R14, R14, 0x1, -R2 ;  /* 0x000000010e0ed824 */ /* 0x000fe200078e0a02 */
[----:B------:R-:W-:Y:S01]  /*0de0*/  IABS R13, R18 ;  /* 0x00000012000d7213 */ /* 0x000fe20000000000 */
[----:B------:R-:W-:Y:S01]  /*0df0*/  @!P6 IMAD.MOV R10, RZ, RZ, -R10 ;  /* 0x000000ffff0ae224 */ /* 0x000fe200078e0a0a */
[C---:B------:R-:W-:Y:S01]  /*0e00*/  ISETP.GT.U32.AND P6, PT, R2.reuse, R19, PT ;  /* 0x000000130200720c */ /* 0x040fe20003fc4070 */
[----:B------:R-:W-:Y:S01]  /*0e10*/  IMAD.MOV.U32 R11, RZ, RZ, R15 ;  /* 0x000000ffff0b7224 */ /* 0x000fe200078e000f */
[----:B------:R-:W-:Y:S01]  /*0e20*/  ISETP.GT.U32.AND P5, PT, R2, R14, PT ;  /* 0x0000000e0200720c */ /* 0x000fe20003fa4070 */
[----:B------:R-:W-:Y:S01]  /*0e30*/  IMAD.HI.U32 R16, R12, R21, RZ ;  /* 0x000000150c107227 */ /* 0x000fe200078e00ff */
[----:B------:R-:W-:-:S02]  /*0e40*/  IABS R93, R66 ;  /* 0x00000042005d7213 */ /* 0x000fc40000000000 */
[C---:B------:R-:W-:Y:S01]  /*0e50*/  IADD3 R68, R7.reuse, 0xc, RZ ;  /* 0x0000000c07447810 */ /* 0x040fe20007ffe0ff */
[----:B------:R-:W-:Y:S01]  /*0e60*/  IMAD.MOV.U32 R15, RZ, RZ, R13 ;  /* 0x000000ffff0f7224 */ /* 0x000fe200078e000d */
[----:B------:R-:W-:Y:S01]  /*0e70*/  IADD3 R70, R7, 0x8, RZ ;  /* 0x0000000807467810 */ /* 0x000fe20007ffe0ff */
[----:B------:R-:W-:Y:S01]  /*0e80*/  @!P2 IMAD.IADD R17, R17, 0x1, -R2 ;  /* 0x000000011111a824 */ /* 0x000fe200078e0a02 */
[----:B------:R-:W-:Y:S01]  /*0e90*/  IABS R99, R68 ;  /* 0x0000004400637213 */ /* 0x000fe20000000000 */
[----:B------:R-:W-:Y:S01]  /*0ea0*/  IMAD.MOV R16, RZ, RZ, -R16 ;  /* 0x000000ffff107224 */ /* 0x000fe200078e0a10 */
[----:B------:R-:W-:Y:S01]  /*0eb0*/  IABS R101, R70 ;  /* 0x0000004600657213 */ /* 0x000fe20000000000 */
[----:B------:R-:W-:Y:S01]  /*0ec0*/  @!P6 IMAD.IADD R19, R19, 0x1, -R2 ;  /* 0x000000011313e824 */ /* 0x000fe200078e0a02 */
[----:B------:R-:W-:Y:S01]  /*0ed0*/  ISETP.GT.U32.AND P2, PT, R2, R17, PT ;  /* 0x000000110200720c */ /* 0x000fe20003f44070 */
[----:B------:R-:W-:Y:S01]  /*0ee0*/  IMAD.HI.U32 R13, R12, R15, RZ ;  /* 0x0000000f0c0d7227 */ /* 0x000fe200078e00ff */
[----:B------:R-:W-:-:S02]  /*0ef0*/  IABS R103, R7 ;  /* 0x0000000700677213 */ /* 0x000fc40000000000 */
[C---:B------:R-:W-:Y:S01]  /*0f00*/  ISETP.GT.U32.AND P6, PT, R2.reuse, R19, PT ;  /* 0x000000130200720c */ /* 0x040fe20003fc4070 */
[----:B------:R-:W-:Y:S01]  /*0f10*/  IMAD R21, R2, R16, R21 ;  /* 0x0000001002157224 */ /* 0x000fe200078e0215 */
[----:B------:R-:W-:Y:S01]  /*0f20*/  IABS R112, R5 ;  /* 0x0000000500707213 */ /* 0x000fe20000000000 */
[----:B------:R-:W-:Y:S02]  /*0f30*/  IMAD.MOV R13, RZ, RZ, -R13 ;  /* 0x000000ffff0d7224 */ /* 0x000fe400078e0a0d */
[--C-:B------:R-:W-:Y:S01]  /*0f40*/  @!P5 IMAD.IADD R14, R14, 0x1, -R2.reuse ;  /* 0x000000010e0ed824 */ /* 0x100fe200078e0a02 */
[----:B------:R-:W-:Y:S01]  /*0f50*/  ISETP.GE.AND P5, PT, R18, RZ, PT ;  /* 0x000000ff1200720c */ /* 0x000fe20003fa6270 */
[C---:B------:R-:W-:Y:S02]  /*0f60*/  IMAD R18, R2.reuse, R13, R15 ;  /* 0x0000000d02127224 */ /* 0x040fe400078e020f */
[----:B------:R-:W-:Y:S01]  /*0f70*/  @!P2 IMAD.IADD R17, R17, 0x1, -R2 ;  /* 0x000000011111a824 */ /* 0x000fe200078e0a02 */
[----:B------:R-:W-:Y:S01]  /*0f80*/  ISETP.GT.U32.AND P2, PT, R2, R21, PT ;  /* 0x000000150200720c */ /* 0x000fe20003f44070 */
[----:B------:R-:W-:-:S04]  /*0f90*/  IMAD.HI.U32 R13, R12, R23, RZ ;  /* 0x000000170c0d7227 */ /* 0x000fc800078e00ff */
[----:B------:R-:W-:Y:S01]  /*0fa0*/  @!P6 IMAD.IADD R19, R19, 0x1, -R2 ;  /* 0x000000011313e824 */ /* 0x000fe200078e0a02 */
[----:B------:R-:W-:Y:S01]  /*0fb0*/  ISETP.GT.U32.AND P6, PT, R2, R18, PT ;  /* 0x000000120200720c */ /* 0x000fe20003fc4070 */
[----:B------:R-:W-:-:S04]  /*0fc0*/  IMAD.HI.U32 R15, R12, R25, RZ ;  /* 0x000000190c0f7227 */ /* 0x000fc800078e00ff */
[----:B------:R-:W-:Y:S02]  /*0fd0*/  IMAD.MOV R13, RZ, RZ, -R13 ;  /* 0x000000ffff0d7224 */ /* 0x000fe400078e0a0d */
[----:B------:R-:W-:Y:S02]  /*0fe0*/  IMAD.MOV R15, RZ, RZ, -R15 ;  /* 0x000000ffff0f7224 */ /* 0x000fe400078e0a0f */
[C---:B------:R-:W-:Y:S02]  /*0ff0*/  IMAD R23, R2.reuse, R13, R23 ;  /* 0x0000000d02177224 */ /* 0x040fe400078e0217 */
[C---:B------:R-:W-:Y:S01]  /*1000*/  IMAD R16, R2.reuse, R15, R25 ;  /* 0x0000000f02107224 */ /* 0x040fe200078e0219 */
[----:B------:R-:W-:Y:S01]  /*1010*/  IABS R25, R32 ;  /* 0x0000002000197213 */ /* 0x000fe20000000000 */
[--C-:B------:R-:W-:Y:S01]  /*1020*/  @!P2 IMAD.IADD R21, R21, 0x1, -R2.reuse ;  /* 0x000000011515a824 */ /* 0x100fe200078e0a02 */
[----:B------:R-:W-:Y:S01]  /*1030*/  ISETP.GT.U32.AND P2, PT, R2, R23, PT ;  /* 0x000000170200720c */ /* 0x000fe20003f44070 */
[----:B------:R-:W-:Y:S01]  /*1040*/  @!P6 IMAD.IADD R18, R18, 0x1, -R2 ;  /* 0x000000011212e824 */ /* 0x000fe200078e0a02 */
[----:B------:R-:W-:Y:S01]  /*1050*/  ISETP.GT.U32.AND P6, PT, R2, R16, PT ;  /* 0x000000100200720c */ /* 0x000fe20003fc4070 */
[----:B------:R-:W-:-:S04]  /*1060*/  IMAD.HI.U32 R15, R12, R29, RZ ;  /* 0x0000001d0c0f7227 */ /* 0x000fc800078e00ff */
[----:B------:R-:W-:Y:S01]  /*1070*/  IMAD.HI.U32 R13, R12, R27, RZ ;  /* 0x0000001b0c0d7227 */ /* 0x000fe200078e00ff */
[----:B------:R-:W-:-:S03]  /*1080*/  IADD3 R15, -R15, RZ, RZ ;  /* 0x000000ff0f0f7210 */ /* 0x000fc60007ffe1ff */
[----:B------:R-:W-:Y:S02]  /*1090*/  IMAD.MOV R13, RZ, RZ, -R13 ;  /* 0x000000ffff0d7224 */ /* 0x000fe400078e0a0d */
[--C-:B------:R-:W-:Y:S01]  /*10a0*/  @!P2 IMAD.IADD R23, R23, 0x1, -R2.reuse ;  /* 0x000000011717a824 */ /* 0x100fe200078e0a02 */
[----:B------:R-:W-:Y:S01]  /*10b0*/  ISETP.GT.U32.AND P2, PT, R2, R21, PT ;  /* 0x000000150200720c */ /* 0x000fe20003f44070 */
[----:B------:R-:W-:Y:S02]  /*10c0*/  @!P6 IMAD.IADD R16, R16, 0x1, -R2 ;  /* 0x000000011010e824 */ /* 0x000fe400078e0a02 */
[C---:B------:R-:W-:Y:S01]  /*10d0*/  IMAD R24, R2.reuse, R15, R29 ;  /* 0x0000000f02187224 */ /* 0x040fe200078e021d */
[----:B------:R-:W-:Y:S01]  /*10e0*/  ISETP.GT.U32.AND P6, PT, R2, R23, PT ;  /* 0x000000170200720c */ /* 0x000fe20003fc4070 */
[----:B------:R-:W-:Y:S01]  /*10f0*/  @!P4 IMAD.MOV R11, RZ, RZ, -R11 ;  /* 0x000000ffff0bc224 */ /* 0x000fe200078e0a0b */
[----:B------:R-:W-:Y:S01]  /*1100*/  ISETP.GE.AND P4, PT, R20, RZ, PT ;  /* 0x000000ff1400720c */ /* 0x000fe20003f86270 */
[----:B------:R-:W-:-:S04]  /*1110*/  IMAD.HI.U32 R15, R12, R25, RZ ;  /* 0x000000190c0f7227 */ /* 0x000fc800078e00ff */
[C---:B------:R-:W-:Y:S02]  /*1120*/  IMAD R20, R2.reuse, R13, R27 ;  /* 0x0000000d02147224 */ /* 0x040fe400078e021b */
[----:B------:R-:W-:Y:S02]  /*1130*/  IMAD.MOV.U32 R13, RZ, RZ, R17 ;  /* 0x000000ffff0d7224 */ /* 0x000fe400078e0011 */
[----:B------:R-:W-:Y:S02]  /*1140*/  IMAD.MOV R17, RZ, RZ, -R15 ;  /* 0x000000ffff117224 */ /* 0x000fe400078e0a0f */
[----:B------:R-:W-:Y:S01]  /*1150*/  @!P0 IMAD.MOV R14, RZ, RZ, -R14 ;  /* 0x000000ffff0e8224 */ /* 0x000fe200078e0a0e */
[C---:B------:R-:W-:Y:S01]  /*1160*/  ISETP.GT.U32.AND P0, PT, R2.reuse, R18, PT ;  /* 0x000000120200720c */ /* 0x040fe20003f04070 */
[C---:B------:R-:W-:Y:S02]  /*1170*/  IMAD R25, R2.reuse, R17, R25 ;  /* 0x0000001102197224 */ /* 0x040fe400078e0219 */
[----:B------:R-:W-:Y:S01]  /*1180*/  @!P3 IMAD.MOV R13, RZ, RZ, -R13 ;  /* 0x000000ffff0db224 */ /* 0x000fe200078e0a0d */
[C---:B------:R-:W-:Y:S01]  /*1190*/  ISETP.GT.U32.AND P3, PT, R2.reuse, R16, PT ;  /* 0x000000100200720c */ /* 0x040fe20003f64070 */
[----:B------:R-:W-:Y:S01]  /*11a0*/  @!P6 IMAD.IADD R23, R23, 0x1, -R2 ;  /* 0x000000011717e824 */ /* 0x000fe200078e0a02 */
[----:B------:R-:W-:Y:S01]  /*11b0*/  ISETP.GT.U32.AND P6, PT, R2, R25, PT ;  /* 0x000000190200720c */ /* 0x000fe20003fc4070 */
[----:B------:R-:W-:-:S02]  /*11c0*/  IMAD.MOV.U32 R15, RZ, RZ, R19 ;  /* 0x000000ffff0f7224 */ /* 0x000fc400078e0013 */
[----:B------:R-:W-:Y:S02]  /*11d0*/  IMAD.MOV.U32 R19, RZ, RZ, R22 ;  /* 0x000000ffff137224 */ /* 0x000fe400078e0016 */
[--C-:B------:R-:W-:Y:S01]  /*11e0*/  @!P2 IMAD.IADD R21, R21, 0x1, -R2.reuse ;  /* 0x000000011515a824 */ /* 0x100fe200078e0a02 */
[----:B------:R-:W-:Y:S01]  /*11f0*/  ISETP.GT.U32.AND P2, PT, R2, R24, PT ;  /* 0x000000180200720c */ /* 0x000fe20003f44070 */
[----:B------:R-:W-:Y:S01]  /*1200*/  @!P0 IMAD.IADD R18, R18, 0x1, -R2 ;  /* 0x0000000112128824 */ /* 0x000fe200078e0a02 */
[----:B------:R-:W-:Y:S01]  /*1210*/  ISETP.GE.AND P0, PT, R26, RZ, PT ;  /* 0x000000ff1a00720c */ /* 0x000fe20003f06270 */
[----:B------:R-:W-:Y:S01]  /*1220*/  IMAD.HI.U32 R17, R12, R19, RZ ;  /* 0x000000130c117227 */ /* 0x000fe200078e00ff */
[----:B------:R-:W-:-:S03]  /*1230*/  IADD3 R26, R7, 0xc0, RZ ;  /* 0x000000c0071a7810 */ /* 0x000fc60007ffe0ff */
[--C-:B------:R-:W-:Y:S01]  /*1240*/  @!P3 IMAD.IADD R16, R16, 0x1, -R2.reuse ;  /* 0x000000011010b824 */ /* 0x100fe200078e0a02 */
[----:B------:R-:W-:Y:S01]  /*1250*/  ISETP.GE.AND P3, PT, R28, RZ, PT ;  /* 0x000000ff1c00720c */ /* 0x000fe20003f66270 */
[----:B------:R-:W-:Y:S01]  /*1260*/  IMAD.MOV R17, RZ, RZ, -R17 ;  /* 0x000000ffff117224 */ /* 0x000fe200078e0a11 */
[----:B------:R-:W-:Y:S01]  /*1270*/  IABS R27, R26 ;  /* 0x0000001a001b7213 */ /* 0x000fe20000000000 */
[----:B------:R-:W-:Y:S01]  /*1280*/  @!P6 IMAD.IADD R25, R25, 0x1, -R2 ;  /* 0x000000011919e824 */ /* 0x000fe200078e0a02 */
[----:B------:R-:W-:Y:S01]  /*1290*/  IADD3 R28, R7, 0xbc, RZ ;  /* 0x000000bc071c7810 */ /* 0x000fe20007ffe0ff */
[C---:B------:R-:W-:Y:S02]  /*12a0*/  IMAD R22, R2.reuse, R17, R19 ;  /* 0x0000001102167224 */ /* 0x040fe400078e0213 */
[----:B------:R-:W-:Y:S01]  /*12b0*/  IMAD.MOV.U32 R17, RZ, RZ, R21 ;  /* 0x000000ffff117224 */ /* 0x000fe200078e0015 */
[----:B------:R-:W-:Y:S01]  /*12c0*/  ISETP.GT.U32.AND P6, PT, R2, R25, PT ;  /* 0x000000190200720c */ /* 0x000fe20003fc4070 */
[----:B------:R-:W-:Y:S01]  /*12d0*/  IMAD.HI.U32 R21, R12, R27, RZ ;  /* 0x0000001b0c157227 */ /* 0x000fe200078e00ff */
[----:B------:R-:W-:-:S03]  /*12e0*/  IABS R29, R28 ;  /* 0x0000001c001d7213 */ /* 0x000fc60000000000 */
[----:B------:R-:W-:Y:S01]  /*12f0*/  @!P2 IMAD.IADD R24, R24, 0x1, -R2 ;  /* 0x000000011818a824 */ /* 0x000fe200078e0a02 */
[----:B------:R-:W-:Y:S01]  /*1300*/  ISETP.GE.AND P2, PT, R31, RZ, PT ;  /* 0x000000ff1f00720c */ /* 0x000fe20003f46270 */
[----:B------:R-:W-:Y:S01]  /*1310*/  IMAD.MOV R21, RZ, RZ, -R21 ;  /* 0x000000ffff157224 */ /* 0x000fe200078e0a15 */
[----:B------:R-:W-:Y:S01]  /*1320*/  IABS R31, R34 ;  /* 0x00000022001f7213 */ /* 0x000fe20000000000 */
[----:B------:R-:W-:Y:S02]  /*1330*/  IMAD.MOV.U32 R19, RZ, RZ, R23 ;  /* 0x000000ffff137224 */ /* 0x000fe400078e0017 */
[----:B------:R-:W-:Y:S01]  /*1340*/  @!P5 IMAD.MOV R18, RZ, RZ, -R18 ;  /* 0x000000ffff12d224 */ /* 0x000fe200078e0a12 */
[C---:B------:R-:W-:Y:S01]  /*1350*/  ISETP.GT.U32.AND P5, PT, R2.reuse, R24, PT ;  /* 0x000000180200720c */ /* 0x040fe20003fa4070 */
[----:B------:R-:W-:Y:S01]  /*1360*/  @!P3 IMAD.MOV R16, RZ, RZ, -R16 ;  /* 0x000000ffff10b224 */ /* 0x000fe200078e0a10 */
[C---:B------:R-:W-:Y:S01]  /*1370*/  ISETP.GT.U32.AND P3, PT, R2.reuse, R22, PT ;  /* 0x000000160200720c */ /* 0x040fe20003f64070 */
[----:B------:R-:W-:-:S02]  /*1380*/  IMAD R23, R2, R21, R27 ;  /* 0x0000001502177224 */ /* 0x000fc400078e021b */
[--C-:B------:R-:W-:Y:S02]  /*1390*/  @!P6 IMAD.IADD R25, R25, 0x1, -R2.reuse ;  /* 0x000000011919e824 */ /* 0x100fe400078e0a02 */
[----:B------:R-:W-:Y:S01]  /*13a0*/  @!P0 IMAD.MOV R19, RZ, RZ, -R19 ;  /* 0x000000ffff138224 */ /* 0x000fe200078e0a13 */
[----:B------:R-:W-:Y:S01]  /*13b0*/  ISETP.GT.U32.AND P6, PT, R2, R23, PT ;  /* 0x000000170200720c */ /* 0x000fe20003fc4070 */
[----:B------:R-:W-:Y:S01]  /*13c0*/  IMAD.HI.U32 R21, R12, R29, RZ ;  /* 0x0000001d0c157227 */ /* 0x000fe200078e00ff */
[----:B------:R-:W-:Y:S02]  /*13d0*/  ISETP.GE.AND P0, PT, R32, RZ, PT ;  /* 0x000000ff2000720c */ /* 0x000fe40003f06270 */
[----:B------:R-:W-:Y:S01]  /*13e0*/  IADD3 R32, R7, 0xb8, RZ ;  /* 0x000000b807207810 */ /* 0x000fe20007ffe0ff */
[--C-:B------:R-:W-:Y:S01]  /*13f0*/  @!P5 IMAD.IADD R24, R24, 0x1, -R2.reuse ;  /* 0x000000011818d824 */ /* 0x100fe200078e0a02 */
[----:B------:R-:W-:Y:S01]  /*1400*/  ISETP.GE.AND P5, PT, R26, RZ, PT ;  /* 0x000000ff1a00720c */ /* 0x000fe20003fa6270 */
[----:B------:R-:W-:Y:S01]  /*1410*/  IMAD.MOV R21, RZ, RZ, -R21 ;  /* 0x000000ffff157224 */ /* 0x000fe200078e0a15 */
[----:B------:R-:W-:Y:S01]  /*1420*/  IABS R26, R32 ;  /* 0x00000020001a7213 */ /* 0x000fe20000000000 */
[----:B------:R-:W-:-:S02]  /*1430*/  @!P3 IMAD.IADD R22, R22, 0x1, -R2 ;  /* 0x000000011616b824 */ /* 0x000fc400078e0a02 */
[----:B------:R-:W-:Y:S01]  /*1440*/  @!P1 IMAD.MOV R15, RZ, RZ, -R15 ;  /* 0x000000ffff0f9224 */ /* 0x000fe200078e0a0f */
[C---:B------:R-:W-:Y:S01]  /*1450*/  ISETP.GT.U32.AND P1, PT, R2.reuse, R20, PT ;  /* 0x000000140200720c */ /* 0x040fe20003f24070 */
[C---:B------:R-:W-:Y:S01]  /*1460*/  IMAD R27, R2.reuse, R21, R29 ;  /* 0x00000015021b7224 */ /* 0x040fe200078e021d */
[C---:B------:R-:W-:Y:S01]  /*1470*/  ISETP.GT.U32.AND P3, PT, R2.reuse, R22, PT ;  /* 0x000000160200720c */ /* 0x040fe20003f64070 */
[----:B------:R-:W-:Y:S01]  /*1480*/  @!P6 IMAD.IADD R23, R23, 0x1, -R2 ;  /* 0x000000011717e824 */ /* 0x000fe200078e0a02 */
[----:B------:R-:W-:Y:S01]  /*1490*/  MOV R29, R26 ;  /* 0x0000001a001d7202 */ /* 0x000fe20000000f00 */
[----:B------:R-:W-:Y:S02]  /*14a0*/  @!P4 IMAD.MOV R17, RZ, RZ, -R17 ;  /* 0x000000ffff11c224 */ /* 0x000fe400078e0a11 */
[----:B------:R-:W-:Y:S01]  /*14b0*/  @!P2 IMAD.MOV R24, RZ, RZ, -R24 ;  /* 0x000000ffff18a224 */ /* 0x000fe200078e0a18 */
[----:B------:R-:W-:Y:S01]  /*14c0*/  ISETP.GT.U32.AND P6, PT, R2, R23, PT ;  /* 0x000000170200720c */ /* 0x000fe20003fc4070 */
[----:B------:R-:W-:-:S04]  /*14d0*/  IMAD.HI.U32 R21, R12, R29, RZ ;  /* 0x0000001d0c157227 */ /* 0x000fc800078e00ff */
[----:B------:R-:W-:Y:S01]  /*14e0*/  IMAD.MOV R21, RZ, RZ, -R21 ;  /* 0x000000ffff157224 */ /* 0x000fe200078e0a15 */
[----:B------:R-:W-:Y:S01]  /*14f0*/  @!P1 IADD3 R20, R20, -R2, RZ ;  /* 0x8000000214149210 */ /* 0x000fe20007ffe0ff */
[----:B------:R-:W-:Y:S01]  /*1500*/  @!P3 IMAD.IADD R22, R22, 0x1, -R2 ;  /* 0x000000011616b824 */ /* 0x000fe200078e0a02 */
[C---:B------:R-:W-:Y:S01]  /*1510*/  ISETP.GT.U32.AND P3, PT, R2.reuse, R27, PT ;  /* 0x0000001b0200720c */ /* 0x040fe20003f64070 */
[C---:B------:R-:W-:Y:S01]  /*1520*/  IMAD R26, R2.reuse, R21, R29 ;  /* 0x00000015021a7224 */ /* 0x040fe200078e021d */
[----:B------:R-:W-:Y:S01]  /*1530*/  ISETP.GT.U32.AND P4, PT, R2, R20, PT ;  /* 0x000000140200720c */ /* 0x000fe20003f84070 */
[----:B------:R-:W-:Y:S01]  /*1540*/  IMAD.HI.U32 R21, R12, R31, RZ ;  /* 0x0000001f0c157227 */ /* 0x000fe200078e00ff */
[----:B------:R-:W-:-:S03]  /*1550*/  ISETP.GE.AND P1, PT, R30, RZ, PT ;  /* 0x000000ff1e00720c */ /* 0x000fc60003f26270 */
[----:B------:R-:W-:Y:S01]  /*1560*/  @!P6 IMAD.IADD R23, R23, 0x1, -R2 ;  /* 0x000000011717e824 */ /* 0x000fe200078e0a02 */
[----:B------:R-:W-:Y:S01]  /*1570*/  ISETP.GT.U32.AND P6, PT, R2, R26, PT ;  /* 0x0000001a0200720c */ /* 0x000fe20003fc4070 */
[----:B------:R-:W-:-:S04]  /*1580*/  IMAD.HI.U32 R29, R12, R35, RZ ;  /* 0x000000230c1d7227 */ /* 0x000fc800078e00ff */
[--C-:B------:R-:W-:Y:S01]  /*1590*/  @!P3 IMAD.IADD R27, R27, 0x1, -R2.reuse ;  /* 0x000000011b1bb824 */ /* 0x100fe200078e0a02 */
[----:B------:R-:W-:Y:S01]  /*15a0*/  ISETP.GE.AND P3, PT, R32, RZ, PT ;  /* 0x000000ff2000720c */ /* 0x000fe20003f66270 */
[----:B------:R-:W-:Y:S01]  /*15b0*/  @!P4 IMAD.IADD R20, R20, 0x1, -R2 ;  /* 0x000000011414c824 */ /* 0x000fe200078e0a02 */
[----:B------:R-:W-:Y:S01]  /*15c0*/  ISETP.GE.AND P4, PT, R33, RZ, PT ;  /* 0x000000ff2100720c */ /* 0x000fe20003f86270 */
[----:B------:R-:W-:Y:S01]  /*15d0*/  IMAD.MOV R21, RZ, RZ, -R21 ;  /* 0x000000ffff157224 */ /* 0x000fe200078e0a15 */
[----:B------:R-:W-:Y:S01]  /*15e0*/  IABS R33, R36 ;  /* 0x0000002400217213 */ /* 0x000fe20000000000 */
[----:B------:R-:W-:Y:S01]  /*15f0*/  @!P1 IMAD.MOV R20, RZ, RZ, -R20 ;  /* 0x000000ffff149224 */ /* 0x000fe200078e0a14 */
[----:B------:R-:W-:Y:S01]  /*1600*/  ISETP.GE.AND P1, PT, R28, RZ, PT ;  /* 0x000000ff1c00720c */ /* 0x000fe20003f26270 */
[----:B------:R-:W-:Y:S01]  /*1610*/  @!P6 IMAD.IADD R26, R26, 0x1, -R2 ;  /* 0x000000011a1ae824 */ /* 0x000fe200078e0a02 */
[----:B------:R-:W-:Y:S01]  /*1620*/  ISETP.GT.U32.AND P6, PT, R2, R27, PT ;  /* 0x0000001b0200720c */ /* 0x000fe20003fc4070 */
[----:B------:R-:W-:-:S03]  /*1630*/  IMAD.HI.U32 R28, R12, R33, RZ ;  /* 0x000000210c1c7227 */ /* 0x000fc600078e00ff */
[C---:B------:R-:W-:Y:S01]  /*1640*/  ISETP.GT.U32.AND P2, PT, R2.reuse, R26, PT ;  /* 0x0000001a0200720c */ /* 0x040fe20003f44070 */
[----:B------:R-:W-:Y:S02]  /*1650*/  IMAD.MOV R30, RZ, RZ, -R29 ;  /* 0x000000ffff1e7224 */ /* 0x000fe400078e0a1d */
[C---:B------:R-:W-:Y:S01]  /*1660*/  IMAD R29, R2.reuse, R21, R31 ;  /* 0x00000015021d7224 */ /* 0x040fe200078e021f */
[----:B------:R-:W-:Y:S01]  /*1670*/  IABS R21, R38 ;  /* 0x0000002600157213 */ /* 0x000fe20000000000 */
[----:B------:R-:W-:Y:S02]  /*1680*/  IMAD.MOV R28, RZ, RZ, -R28 ;  /* 0x000000ffff1c7224 */ /* 0x000fe400078e0a1c */
[C---:B------:R-:W-:Y:S02]  /*1690*/  IMAD R31, R2.reuse, R30, R35 ;  /* 0x0000001e021f7224 */ /* 0x040fe400078e0223 */
[C---:B------:R-:W-:Y:S02]  /*16a0*/  IMAD R28, R2.reuse, R28, R33 ;  /* 0x0000001c021c7224 */ /* 0x040fe400078e0221 */
[----:B------:R-:W-:Y:S01]  /*16b0*/  @!P6 IMAD.IADD R27, R27, 0x1, -R2 ;  /* 0x000000011b1be824 */ /* 0x000fe200078e0a02 */
[----:B------:R-:W-:Y:S01]  /*16c0*/  ISETP.GT.U32.AND P6, PT, R2, R31, PT ;  /* 0x0000001f0200720c */ /* 0x000fe20003fc4070 */
[----:B------:R-:W-:-:S02]  /*16d0*/  IMAD.MOV.U32 R33, RZ, RZ, R21 ;  /* 0x000000ffff217224 */ /* 0x000fc400078e0015 */
[----:B------:R-:W-:Y:S02]  /*16e0*/  IMAD.MOV.U32 R21, RZ, RZ, R25 ;  /* 0x000000ffff157224 */ /* 0x000fe400078e0019 */
[----:B------:R-:W-:-:S04]  /*16f0*/  IMAD.HI.U32 R25, R12, R33, RZ ;  /* 0x000000210c197227 */ /* 0x000fc800078e00ff */
[----:B------:R-:W-:Y:S01]  /*1700*/  @!P5 IMAD.MOV R23, RZ, RZ, -R23 ;  /* 0x000000ffff17d224 */ /* 0x000fe200078e0a17 */
[----:B------:R-:W-:Y:S01]  /*1710*/  ISETP.GE.AND P5, PT, R34, RZ, PT ;  /* 0x000000ff2200720c */ /* 0x000fe20003fa6270 */
[----:B------:R-:W-:Y:S01]  /*1720*/  @!P4 IMAD.MOV R22, RZ, RZ, -R22 ;  /* 0x000000ffff16c224 */ /* 0x000fe200078e0a16 */
[----:B------:R-:W-:Y:S01]  /*1730*/  IADD3 R34, R7, 0xa4, RZ ;  /* 0x000000a407227810 */ /* 0x000fe20007ffe0ff */
[----:B------:R-:W-:Y:S01]  /*1740*/  @!P0 IMAD.MOV R21, RZ, RZ, -R21 ;  /* 0x000000ffff158224 */ /* 0x000fe200078e0a15 */
[----:B------:R-:W-:Y:S01]  /*1750*/  IADD3 R25, -R25, RZ, RZ ;  /* 0x000000ff19197210 */ /* 0x000fe20007ffe1ff */
[--C-:B------:R-:W-:Y:S01]  /*1760*/  @!P6 IMAD.IADD R31, R31, 0x1, -R2.reuse ;  /* 0x000000011f1fe824 */ /* 0x100fe200078e0a02 */
[----:B------:R-:W-:Y:S01]  /*1770*/  ISETP.GT.U32.AND P4, PT, R2, R28, PT ;  /* 0x0000001c0200720c */ /* 0x000fe20003f84070 */
[----:B------:R-:W-:Y:S01]  /*1780*/  @!P2 IMAD.IADD R26, R26, 0x1, -R2 ;  /* 0x000000011a1aa824 */ /* 0x000fe200078e0a02 */
[----:B------:R-:W-:Y:S01]  /*1790*/  IABS R32, R34 ;  /* 0x0000002200207213 */ /* 0x000fe20000000000 */
[C---:B------:R-:W-:Y:S01]  /*17a0*/  IMAD R30, R2.reuse, R25, R33 ;  /* 0x00000019021e7224 */ /* 0x040fe200078e0221 */
[C---:B------:R-:W-:Y:S01]  /*17b0*/  ISETP.GT.U32.AND P0, PT, R2.reuse, R29, PT ;  /* 0x0000001d0200720c */ /* 0x040fe20003f04070 */
[----:B------:R-:W-:Y:S01]  /*17c0*/  IMAD.MOV.U32 R25, RZ, RZ, R27 ;  /* 0x000000ffff197224 */ /* 0x000fe200078e001b */
[C---:B------:R-:W-:Y:S01]  /*17d0*/  ISETP.GT.U32.AND P6, PT, R2.reuse, R31, PT ;  /* 0x0000001f0200720c */ /* 0x040fe20003fc4070 */
[----:B------:R-:W-:Y:S01]  /*17e0*/  IMAD.MOV.U32 R33, RZ, RZ, R32 ;  /* 0x000000ffff217224 */ /* 0x000fe200078e0020 */
[----:B------:R-:W-:Y:S01]  /*17f0*/  IADD3 R32, R7, 0xa0, RZ ;  /* 0x000000a007207810 */ /* 0x000fe20007ffe0ff */
[----:B------:R-:W-:Y:S01]  /*1800*/  @!P3 IMAD.MOV R26, RZ, RZ, -R26 ;  /* 0x000000ffff1ab224 */ /* 0x000fe200078e0a1a */
[----:B------:R-:W-:Y:S01]  /*1810*/  ISETP.GT.U32.AND P3, PT, R2, R30, PT ;  /* 0x0000001e0200720c */ /* 0x000fe20003f64070 */
[----:B------:R-:W-:Y:S01]  /*1820*/  IMAD.HI.U32 R27, R12, R33, RZ ;  /* 0x000000210c1b7227 */ /* 0x000fe200078e00ff */
[----:B------:R-:W-:-:S02]  /*1830*/  IABS R35, R32 ;  /* 0x0000002000237213 */ /* 0x000fc40000000000 */
[----:B------:R-:W-:Y:S01]  /*1840*/  ISETP.GE.AND P2, PT, R36, RZ, PT ;  /* 0x000000ff2400720c */ /* 0x000fe20003f46270 */
[--C-:B------:R-:W-:Y:S01]  /*1850*/  @!P4 IMAD.IADD R28, R28, 0x1, -R2.reuse ;  /* 0x000000011c1cc824 */ /* 0x100fe200078e0a02 */
[----:B------:R-:W-:Y:S01]  /*1860*/  IADD3 R36, R7, 0x9c, RZ ;  /* 0x0000009c07247810 */ /* 0x000fe20007ffe0ff */
[----:B------:R-:W-:Y:S02]  /*1870*/  IMAD.MOV R27, RZ, RZ, -R27 ;  /* 0x000000ffff1b7224 */ /* 0x000fe400078e0a1b */
[--C-:B------:R-:W-:Y:S01]  /*1880*/  @!P0 IMAD.IADD R29, R29, 0x1, -R2.reuse ;  /* 0x000000011d1d8824 */ /* 0x100fe200078e0a02 */
[----:B------:R-:W-:Y:S01]  /*1890*/  ISETP.GE.AND P0, PT, R37, RZ, PT ;  /* 0x000000ff2500720c */ /* 0x000fe20003f06270 */
[----:B------:R-:W-:Y:S01]  /*18a0*/  @!P1 IMAD.MOV R25, RZ, RZ, -R25 ;  /* 0x000000ffff199224 */ /* 0x000fe200078e0a19 */
[C---:B------:R-:W-:Y:S01]  /*18b0*/  ISETP.GT.U32.AND P1, PT, R2.reuse, R28, PT ;  /* 0x0000001c0200720c */ /* 0x040fe20003f24070 */
[C---:B------:R-:W-:Y:S01]  /*18c0*/  IMAD R33, R2.reuse, R27, R33 ;  /* 0x0000001b02217224 */ /* 0x040fe200078e0221 */
[----:B------:R-:W-:Y:S01]  /*18d0*/  ISETP.GT.U32.AND P4, PT, R2, R29, PT ;  /* 0x0000001d0200720c */ /* 0x000fe20003f84070 */
[----:B------:R-:W-:Y:S01]  /*18e0*/  @!P6 IMAD.IADD R31, R31, 0x1, -R2 ;  /* 0x000000011f1fe824 */ /* 0x000fe200078e0a02 */
[----:B------:R-:W-:Y:S01]  /*18f0*/  IABS R37, R36 ;  /* 0x0000002400257213 */ /* 0x000fe20000000000 */
[----:B------:R-:W-:Y:S01]  /*1900*/  IMAD.HI.U32 R27, R12, R35, RZ ;  /* 0x000000230c1b7227 */ /* 0x000fe200078e00ff */
[----:B------:R-:W-:-:S03]  /*1910*/  ISETP.GT.U32.AND P6, PT, R2, R33, PT ;  /* 0x000000210200720c */ /* 0x000fc60003fc4070 */
[----:B------:R-:W-:Y:S02]  /*1920*/  IMAD.MOV R27, RZ, RZ, -R27 ;  /* 0x000000ffff1b7224 */ /* 0x000fe400078e0a1b */
[--C-:B------:R-:W-:Y:S01]  /*1930*/  @!P3 IMAD.IADD R30, R30, 0x1, -R2.reuse ;  /* 0x000000011e1eb824 */ /* 0x100fe200078e0a02 */
[----:B------:R-:W-:Y:S01]  /*1940*/  ISETP.GE.AND P3, PT, R32, RZ, PT ;  /* 0x000000ff2000720c */ /* 0x000fe20003f66270 */
[--C-:B------:R-:W-:Y:S01]  /*1950*/  @!P1 IMAD.IADD R28, R28, 0x1, -R2.reuse ;  /* 0x000000011c1c9824 */ /* 0x100fe200078e0a02 */
[----:B------:R-:W-:Y:S01]  /*1960*/  ISETP.GE.AND P1, PT, R34, RZ, PT ;  /* 0x000000ff2200720c */ /* 0x000fe20003f26270 */
[----:B------:R-:W-:Y:S02]  /*1970*/  IMAD R32, R2, R27, R35 ;  /* 0x0000001b02207224 */ /* 0x000fe400078e0223 */
[--C-:B------:R-:W-:Y:S01]  /*1980*/  @!P4 IMAD.IADD R29, R29, 0x1, -R2.reuse ;  /* 0x000000011d1dc824 */ /* 0x100fe200078e0a02 */
[----:B------:R-:W-:Y:S01]  /*1990*/  ISETP.GE.AND P4, PT, R38, RZ, PT ;  /* 0x000000ff2600720c */ /* 0x000fe20003f86270 */
[----:B------:R-:W-:Y:S01]  /*19a0*/  @!P6 IMAD.IADD R33, R33, 0x1, -R2 ;  /* 0x000000012121e824 */ /* 0x000fe200078e0a02 */
[C---:B------:R-:W-:Y:S01]  /*19b0*/  ISETP.GT.U32.AND P6, PT, R2.reuse, R30, PT ;  /* 0x0000001e0200720c */ /* 0x040fe20003fc4070 */
[----:B------:R-:W-:Y:S01]  /*19c0*/  @!P2 IMAD.MOV R28, RZ, RZ, -R28 ;  /* 0x000000ffff1ca224 */ /* 0x000fe200078e0a1c */
[----:B------:R-:W-:Y:S01]  /*19d0*/  ISETP.GT.U32.AND P2, PT, R2, R32, PT ;  /* 0x000000200200720c */ /* 0x000fe20003f44070 */
[----:B------:R-:W-:Y:S01]  /*19e0*/  IMAD.HI.U32 R34, R12, R41, RZ ;  /* 0x000000290c227227 */ /* 0x000fe200078e00ff */
[----:B------:R-:W-:-:S02]  /*19f0*/  MOV R27, R29 ;  /* 0x0000001d001b7202 */ /* 0x000fc40000000f00 */
[----:B------:R-:W-:Y:S01]  /*1a00*/  IADD3 R38, R7, 0x98, RZ ;  /* 0x0000009807267810 */ /* 0x000fe20007ffe0ff */
[----:B------:R-:W-:-:S03]  /*1a10*/  IMAD.HI.U32 R29, R12, R37, RZ ;  /* 0x000000250c1d7227 */ /* 0x000fc600078e00ff */
[----:B------:R-:W-:Y:S01]  /*1a20*/  IABS R39, R38 ;  /* 0x0000002600277213 */ /* 0x000fe20000000000 */
[----:B------:R-:W-:Y:S02]  /*1a30*/  IMAD.MOV R35, RZ, RZ, -R29 ;  /* 0x000000ffff237224 */ /* 0x000fe400078e0a1d */
[--C-:B------:R-:W-:Y:S02]  /*1a40*/  @!P6 IMAD.IADD R30, R30, 0x1, -R2.reuse ;  /* 0x000000011e1ee824 */ /* 0x100fe400078e0a02 */
[----:B------:R-:W-:Y:S02]  /*1a50*/  IMAD R35, R2, R35, R37 ;  /* 0x0000002302237224 */ /* 0x000fe400078e0225 */
[----:B------:R-:W-:Y:S01]  /*1a60*/  @!P2 IMAD.IADD R32, R32, 0x1, -R2 ;  /* 0x000000012020a824 */ /* 0x000fe200078e0a02 */
[----:B------:R-:W-:Y:S01]  /*1a70*/  ISETP.GE.AND P2, PT, R40, RZ, PT ;  /* 0x000000ff2800720c */ /* 0x000fe20003f46270 */
[----:B------:R-:W-:Y:S01]  /*1a80*/  @!P5 IMAD.MOV R27, RZ, RZ, -R27 ;  /* 0x000000ffff1bd224 */ /* 0x000fe200078e0a1b */
[C---:B------:R-:W-:Y:S01]  /*1a90*/  ISETP.GT.U32.AND P6, PT, R2.reuse, R35, PT ;  /* 0x000000230200720c */ /* 0x040fe20003fc4070 */
[----:B------:R-:W-:Y:S01]  /*1aa0*/  @!P4 IMAD.MOV R30, RZ, RZ, -R30 ;  /* 0x000000ffff1ec224 */ /* 0x000fe200078e0a1e */
[C---:B------:R-:W-:Y:S01]  /*1ab0*/  ISETP.GT.U32.AND P5, PT, R2.reuse, R33, PT ;  /* 0x000000210200720c */ /* 0x040fe20003fa4070 */
[----:B------:R-:W-:Y:S01]  /*1ac0*/  IMAD.MOV.U32 R29, RZ, RZ, R31 ;  /* 0x000000ffff1d7224 */ /* 0x000fe200078e001f */
[----:B------:R-:W-:Y:S01]  /*1ad0*/  ISETP.GT.U32.AND P4, PT, R2, R32, PT ;  /* 0x000000200200720c */ /* 0x000fe20003f84070 */
[----:B------:R-:W-:-:S02]  /*1ae0*/  IMAD.MOV R37, RZ, RZ, -R34 ;  /* 0x000000ffff257224 */ /* 0x000fc400078e0a22 */
[----:B------:R-:W-:-:S04]  /*1af0*/  IMAD.HI.U32 R31, R12, R39, RZ ;  /* 0x000000270c1f7227 */ /* 0x000fc800078e00ff */
[----:B------:R-:W-:Y:S01]  /*1b00*/  @!P0 IMAD.MOV R29, RZ, RZ, -R29 ;  /* 0x000000ffff1d8224 */ /* 0x000fe200078e0a1d */
[----:B------:R-:W-:Y:S01]  /*1b10*/  ISETP.GE.AND P0, PT, R36, RZ, PT ;  /* 0x000000ff2400720c */ /* 0x000fe20003f06270 */
[----:B------:R-:W-:Y:S01]  /*1b20*/  IMAD R37, R2, R37, R41 ;  /* 0x0000002502257224 */ /* 0x000fe200078e0229 */
[----:B------:R-:W-:Y:S01]  /*1b30*/  IADD3 R36, R7, 0x90, RZ ;  /* 0x0000009007247810 */ /* 0x000fe20007ffe0ff */
[----:B------:R-:W-:Y:S01]  /*1b40*/  IMAD.MOV R31, RZ, RZ, -R31 ;  /* 0x000000ffff1f7224 */ /* 0x000fe200078e0a1f */
[----:B------:R-:W-:Y:S01]  /*1b50*/  IABS R41, R42 ;  /* 0x0000002a00297213 */ /* 0x000fe20000000000 */
[--C-:B------:R-:W-:Y:S02]  /*1b60*/  @!P6 IMAD.IADD R35, R35, 0x1, -R2.reuse ;  /* 0x000000012323e824 */ /* 0x100fe400078e0a02 */
[--C-:B------:R-:W-:Y:S01]  /*1b70*/  @!P5 IMAD.IADD R33, R33, 0x1, -R2.reuse ;  /* 0x000000012121d824 */ /* 0x100fe200078e0a02 */
[----:B------:R-:W-:Y:S01]  /*1b80*/  ISETP.GE.AND P5, PT, R38, RZ, PT ;  /* 0x000000ff2600720c */ /* 0x000fe20003fa6270 */
[----:B------:R-:W-:Y:S01]  /*1b90*/  @!P4 IMAD.IADD R32, R32, 0x1, -R2 ;  /* 0x000000012020c824 */ /* 0x000fe200078e0a02 */
[C---:B------:R-:W-:Y:S01]  /*1ba0*/  ISETP.GT.U32.AND P4, PT, R2.reuse, R37, PT ;  /* 0x000000250200720c */ /* 0x040fe20003f84070 */
[C---:B------:R-:W-:Y:S01]  /*1bb0*/  IMAD R34, R2.reuse, R31, R39 ;  /* 0x0000001f02227224 */ /* 0x040fe200078e0227 */
[----:B------:R-:W-:Y:S01]  /*1bc0*/  IABS R39, R36 ;  /* 0x0000002400277213 */ /* 0x000fe20000000000 */
[----:B------:R-:W-:Y:S01]  /*1bd0*/  IMAD.MOV.U32 R31, RZ, RZ, R33 ;  /* 0x000000ffff1f7224 */ /* 0x000fe200078e0021 */
[----:B------:R-:W-:Y:S01]  /*1be0*/  ISETP.GT.U32.AND P6, PT, R2, R35, PT ;  /* 0x000000230200720c */ /* 0x000fe20003fc4070 */
[----:B------:R-:W-:-:S04]  /*1bf0*/  IMAD.HI.U32 R38, R12, R41, RZ ;  /* 0x000000290c267227 */ /* 0x000fc800078e00ff */
[----:B------:R-:W-:-:S04]  /*1c00*/  IMAD.HI.U32 R33, R12, R39, RZ ;  /* 0x000000270c217227 */ /* 0x000fc800078e00ff */
[----:B------:R-:W-:Y:S01]  /*1c10*/  @!P1 IMAD.MOV R31, RZ, RZ, -R31 ;  /* 0x000000ffff1f9224 */ /* 0x000fe200078e0a1f */
[----:B------:R-:W-:Y:S01]  /*1c20*/  ISETP.GT.U32.AND P1, PT, R2, R34, PT ;  /* 0x000000220200720c */ /* 0x000fe20003f24070 */
[--C-:B------:R-:W-:Y:S01]  /*1c30*/  @!P4 IMAD.IADD R37, R37, 0x1, -R2.reuse ;  /* 0x000000012525c824 */ /* 0x100fe200078e0a02 */
[----:B------:R-:W-:Y:S01]  /*1c40*/  IADD3 R33, -R33, RZ, RZ ;  /* 0x000000ff21217210 */ /* 0x000fe20007ffe1ff */
[----:B------:R-:W-:Y:S01]  /*1c50*/  @!P6 IMAD.IADD R35, R35, 0x1, -R2 ;  /* 0x000000012323e824 */ /* 0x000fe200078e0a02 */
[----:B------:R-:W-:Y:S01]  /*1c60*/  ISETP.GE.AND P6, PT, R36, RZ, PT ;  /* 0x000000ff2400720c */ /* 0x000fe20003fc6270 */
[----:B------:R-:W-:Y:S01]  /*1c70*/  @!P3 IMAD.MOV R32, RZ, RZ, -R32 ;  /* 0x000000ffff20b224 */ /* 0x000fe200078e0a20 */
[C---:B------:R-:W-:Y:S01]  /*1c80*/  ISETP.GT.U32.AND P4, PT, R2.reuse, R37, PT ;  /* 0x000000250200720c */ /* 0x040fe20003f84070 */
[----:B------:R-:W-:Y:S02]  /*1c90*/  IMAD R36, R2, R33, R39 ;  /* 0x0000002102247224 */ /* 0x000fe400078e0227 */
[----:B------:R-:W-:-:S04]  /*1ca0*/  IMAD.HI.U32 R39, R12, R43, RZ ;  /* 0x0000002b0c277227 */ /* 0x000fc800078e00ff */
[----:B------:R-:W-:Y:S01]  /*1cb0*/  @!P1 IMAD.IADD R34, R34, 0x1, -R2 ;  /* 0x0000000122229824 */ /* 0x000fe200078e0a02 */
[----:B------:R-:W-:Y:S01]  /*1cc0*/  ISETP.GT.U32.AND P1, PT, R2, R36, PT ;  /* 0x000000240200720c */ /* 0x000fe20003f24070 */
[----:B------:R-:W-:-:S03]  /*1cd0*/  IMAD.HI.U32 R40, R12, R45, RZ ;  /* 0x0000002d0c287227 */ /* 0x000fc600078e00ff */
[C---:B------:R-:W-:Y:S01]  /*1ce0*/  ISETP.GT.U32.AND P3, PT, R2.reuse, R34, PT ;  /* 0x000000220200720c */ /* 0x040fe20003f64070 */
[----:B------:R-:W-:Y:S02]  /*1cf0*/  IMAD.MOV.U32 R33, RZ, RZ, R35 ;  /* 0x000000ffff217224 */ /* 0x000fe400078e0023 */
[----:B------:R-:W-:Y:S02]  /*1d00*/  IMAD.MOV R38, RZ, RZ, -R38 ;  /* 0x000000ffff267224 */ /* 0x000fe400078e0a26 */
[----:B------:R-:W-:Y:S02]  /*1d10*/  IMAD.MOV R35, RZ, RZ, -R39 ;  /* 0x000000ffff237224 */ /* 0x000fe400078e0a27 */
[----:B------:R-:W-:Y:S02]  /*1d20*/  @!P4 IMAD.IADD R37, R37, 0x1, -R2 ;  /* 0x000000012525c824 */ /* 0x000fe400078e0a02 */
[----:B------:R-:W-:Y:S02]  /*1d30*/  IMAD.MOV R40, RZ, RZ, -R40 ;  /* 0x000000ffff287224 */ /* 0x000fe400078e0a28 */
[----:B------:R-:W-:-:S02]  /*1d40*/  IMAD R39, R2, R38, R41 ;  /* 0x0000002602277224 */ /* 0x000fc400078e0229 */
[--C-:B------:R-:W-:Y:S02]  /*1d50*/  @!P1 IMAD.IADD R36, R36, 0x1, -R2.reuse ;  /* 0x0000000124249824 */ /* 0x100fe400078e0a02 */
[C---:B------:R-:W-:Y:S01]  /*1d60*/  IMAD R38, R2.reuse, R35, R43 ;  /* 0x0000002302267224 */ /* 0x040fe200078e022b */
[----:B------:R-:W-:Y:S01]  /*1d70*/  IABS R43, R47 ;  /* 0x0000002f002b7213 */ /* 0x000fe20000000000 */
[----:B------:R-:W-:Y:S01]  /*1d80*/  IMAD.MOV.U32 R35, RZ, RZ, R37 ;  /* 0x000000ffff237224 */ /* 0x000fe200078e0025 */
[C---:B------:R-:W-:Y:S01]  /*1d90*/  ISETP.GT.U32.AND P1, PT, R2.reuse, R36, PT ;  /* 0x000000240200720c */ /* 0x040fe20003f24070 */
[C---:B------:R-:W-:Y:S01]  /*1da0*/  IMAD R41, R2.reuse, R40, R45 ;  /* 0x0000002802297224 */ /* 0x040fe200078e022d */
[----:B------:R-:W-:Y:S01]  /*1db0*/  ISETP.GT.U32.AND P4, PT, R2, R38, PT ;  /* 0x000000260200720c */ /* 0x000fe20003f84070 */
[----:B------:R-:W-:Y:S01]  /*1dc0*/  @!P3 IMAD.IADD R34, R34, 0x1, -R2 ;  /* 0x000000012222b824 */ /* 0x000fe200078e0a02 */
[----:B------:R-:W-:Y:S01]  /*1dd0*/  @!P2 IADD3 R35, -R35, RZ, RZ ;  /* 0x000000ff2323a210 */ /* 0x000fe20007ffe1ff */
[----:B------:R-:W-:Y:S01]  /*1de0*/  IMAD.HI.U32 R37, R12, R43, RZ ;  /* 0x0000002b0c257227 */ /* 0x000fe200078e00ff */
[----:B------:R-:W-:-:S02]  /*1df0*/  ISETP.GT.U32.AND P2, PT, R2, R41, PT ;  /* 0x000000290200720c */ /* 0x000fc40003f44070 */
[----:B------:R-:W-:Y:S01]  /*1e00*/  ISETP.GT.U32.AND P3, PT, R2, R39, PT ;  /* 0x000000270200720c */ /* 0x000fe20003f64070 */
[----:B------:R-:W-:Y:S01]  /*1e10*/  @!P5 IMAD.MOV R34, RZ, RZ, -R34 ;  /* 0x000000ffff22d224 */ /* 0x000fe200078e0a22 */
[----:B------:R-:W-:Y:S01]  /*1e20*/  ISETP.GE.AND P5, PT, R44, RZ, PT ;  /* 0x000000ff2c00720c */ /* 0x000fe20003fa6270 */
[----:B------:R-:W-:Y:S01]  /*1e30*/  IMAD.MOV R37, RZ, RZ, -R37 ;  /* 0x000000ffff257224 */ /* 0x000fe200078e0a25 */
[----:B------:R-:W-:Y:S01]  /*1e40*/  IADD3 R44, R7, 0x7c, RZ ;  /* 0x0000007c072c7810 */ /* 0x000fe20007ffe0ff */
[----:B------:R-:W-:Y:S01]  /*1e50*/  @!P0 IMAD.MOV R33, RZ, RZ, -R33 ;  /* 0x000000ffff218224 */ /* 0x000fe200078e0a21 */
[----:B------:R-:W-:Y:S01]  /*1e60*/  ISETP.GE.AND P0, PT, R42, RZ, PT ;  /* 0x000000ff2a00720c */ /* 0x000fe20003f06270 */
[--C-:B------:R-:W-:Y:S01]  /*1e70*/  @!P1 IMAD.IADD R36, R36, 0x1, -R2.reuse ;  /* 0x0000000124249824 */ /* 0x100fe200078e0a02 */
[----:B------:R-:W-:Y:S01]  /*1e80*/  IABS R42, R44 ;  /* 0x0000002c002a7213 */ /* 0x000fe20000000000 */
[----:B------:R-:W-:Y:S01]  /*1e90*/  IMAD R40, R2, R37, R43 ;  /* 0x0000002502287224 */ /* 0x000fe200078e022b */
[----:B------:R-:W-:Y:S01]  /*1ea0*/  ISETP.GE.AND P1, PT, R46, RZ, PT ;  /* 0x000000ff2e00720c */ /* 0x000fe20003f26270 */
[----:B------:R-:W-:Y:S01]  /*1eb0*/  @!P2 IMAD.IADD R41, R41, 0x1, -R2 ;  /* 0x000000012929a824 */ /* 0x000fe200078e0a02 */
[----:B------:R-:W-:Y:S01]  /*1ec0*/  IADD3 R46, R7, 0x78, RZ ;  /* 0x00000078072e7810 */ /* 0x000fe20007ffe0ff */
[----:B------:R-:W-:-:S02]  /*1ed0*/  IMAD.MOV.U32 R43, RZ, RZ, R42 ;  /* 0x000000ffff2b7224 */ /* 0x000fc400078e002a */
[----:B------:R-:W-:Y:S01]  /*1ee0*/  @!P6 IMAD.MOV R36, RZ, RZ, -R36 ;  /* 0x000000ffff24e224 */ /* 0x000fe200078e0a24 */
[C---:B------:R-:W-:Y:S01]  /*1ef0*/  ISETP.GT.U32.AND P6, PT, R2.reuse, R40, PT ;  /* 0x000000280200720c */ /* 0x040fe20003fc4070 */
[--C-:B------:R-:W-:Y:S01]  /*1f00*/  @!P3 IMAD.IADD R39, R39, 0x1, -R2.reuse ;  /* 0x000000012727b824 */ /* 0x100fe200078e0a02 */
[----:B------:R-:W-:Y:S01]  /*1f10*/  ISETP.GT.U32.AND P2, PT, R2, R41, PT ;  /* 0x000000290200720c */ /* 0x000fe20003f44070 */
[----:B------:R-:W-:Y:S01]  /*1f20*/  @!P4 IMAD.IADD R38, R38, 0x1, -R2 ;  /* 0x000000012626c824 */ /* 0x000fe200078e0a02 */
[----:B------:R-:W-:Y:S01]  /*1f30*/  IABS R45, R46 ;  /* 0x0000002e002d7213 */ /* 0x000fe20000000000 */
[----:B------:R-:W-:Y:S01]  /*1f40*/  IMAD.HI.U32 R37, R12, R43, RZ ;  /* 0x0000002b0c257227 */ /* 0x000fe200078e00ff */
[C---:B------:R-:W-:Y:S02]  /*1f50*/  ISETP.GT.U32.AND P3, PT, R2.reuse, R39, PT ;  /* 0x000000270200720c */ /* 0x040fe40003f64070 */
[----:B------:R-:W-:Y:S01]  /*1f60*/  ISETP.GT.U32.AND P4, PT, R2, R38, PT ;  /* 0x000000260200720c */ /* 0x000fe20003f84070 */
[----:B------:R-:W-:-:S02]  /*1f70*/  IMAD.MOV R42, RZ, RZ, -R37 ;  /* 0x000000ffff2a7224 */ /* 0x000fc400078e0a25 */
[----:B------:R-:W-:-:S04]  /*1f80*/  IMAD.HI.U32 R37, R12, R45, RZ ;  /* 0x0000002d0c257227 */ /* 0x000fc800078e00ff */
[----:B------:R-:W-:Y:S02]  /*1f90*/  IMAD R43, R2, R42, R43 ;  /* 0x0000002a022b7224 */ /* 0x000fe400078e022b */
[--C-:B------:R-:W-:Y:S02]  /*1fa0*/  @!P6 IMAD.IADD R40, R40, 0x1, -R2.reuse ;  /* 0x000000012828e824 */ /* 0x100fe400078e0a02 */
[----:B------:R-:W-:Y:S02]  /*1fb0*/  IMAD.MOV R42, RZ, RZ, -R37 ;  /* 0x000000ffff2a7224 */ /* 0x000fe400078e0a25 */
[--C-:B------:R-:W-:Y:S01]  /*1fc0*/  @!P2 IMAD.IADD R41, R41, 0x1, -R2.reuse ;  /* 0x000000012929a824 */ /* 0x100fe200078e0a02 */
[C---:B------:R-:W-:Y:S01]  /*1fd0*/  ISETP.GT.U32.AND P2, PT, R2.reuse, R43, PT ;  /* 0x0000002b0200720c */ /* 0x040fe20003f44070 */
[--C-:B------:R-:W-:Y:S01]  /*1fe0*/  @!P3 IMAD.IADD R39, R39, 0x1, -R2.reuse ;  /* 0x000000012727b824 */ /* 0x100fe200078e0a02 */
[----:B------:R-:W-:Y:S01]  /*1ff0*/  ISETP.GT.U32.AND P6, PT, R2, R40, PT ;  /* 0x000000280200720c */ /* 0x000fe20003fc4070 */
[----:B------:R-:W-:Y:S01]  /*2000*/  @!P4 IMAD.IADD R38, R38, 0x1, -R2 ;  /* 0x000000012626c824 */ /* 0x000fe200078e0a02 */
[----:B------:R-:W-:Y:S01]  /*2010*/  ISETP.GE.AND P3, PT, R47, RZ, PT ;  /* 0x000000ff2f00720c */ /* 0x000fe20003f66270 */
[----:B------:R-:W-:Y:S01]  /*2020*/  IMAD R42, R2, R42, R45 ;  /* 0x0000002a022a7224 */ /* 0x000fe200078e022d */
[----:B------:R-:W-:Y:S01]  /*2030*/  IABS R47, R48 ;  /* 0x00000030002f7213 */ /* 0x000fe20000000000 */
[----:B------:R-:W-:Y:S01]  /*2040*/  @!P5 IMAD.MOV R38, RZ, RZ, -R38 ;  /* 0x000000ffff26d224 */ /* 0x000fe200078e0a26 */
[----:B------:R-:W-:Y:S01]  /*2050*/  ISETP.GE.AND P4, PT, R44, RZ, PT ;  /* 0x000000ff2c00720c */ /* 0x000fe20003f86270 */
[----:B------:R-:W-:Y:S01]  /*2060*/  IMAD.MOV.U32 R37, RZ, RZ, R39 ;  /* 0x000000ffff257224 */ /* 0x000fe200078e0027 */
[----:B------:R-:W-:Y:S01]  /*2070*/  ISETP.GT.U32.AND P5, PT, R2, R42, PT ;  /* 0x0000002a0200720c */ /* 0x000fe20003fa4070 */
[----:B------:R-:W-:Y:S01]  /*2080*/  IMAD.HI.U32 R44, R12, R47, RZ ;  /* 0x0000002f0c2c7227 */ /* 0x000fe200078e00ff */
[----:B------:R-:W-:-:S02]  /*2090*/  IADD3 R45, R7, 0x70, RZ ;  /* 0x00000070072d7810 */ /* 0x000fc40007ffe0ff */
[----:B------:R-:W-:Y:S01]  /*20a0*/  MOV R39, R41 ;  /* 0x0000002900277202 */ /* 0x000fe20000000f00 */
[----:B------:R-:W-:Y:S01]  /*20b0*/  @!P2 IMAD.IADD R43, R43, 0x1, -R2 ;  /* 0x000000012b2ba824 */ /* 0x000fe200078e0a02 */
[----:B------:R-:W-:Y:S01]  /*20c0*/  IABS R49, R45 ;  /* 0x0000002d00317213 */ /* 0x000fe20000000000 */
[----:B------:R-:W-:Y:S02]  /*20d0*/  IMAD.MOV R44, RZ, RZ, -R44 ;  /* 0x000000ffff2c7224 */ /* 0x000fe400078e0a2c */
[--C-:B------:R-:W-:Y:S01]  /*20e0*/  @!P6 IMAD.IADD R40, R40, 0x1, -R2.reuse ;  /* 0x000000012828e824 */ /* 0x100fe200078e0a02 */
[----:B------:R-:W-:Y:S01]  /*20f0*/  ISETP.GE.AND P6, PT, R45, RZ, PT ;  /* 0x000000ff2d00720c */ /* 0x000fe20003fc6270 */
[C---:B------:R-:W-:Y:S01]  /*2100*/  IMAD R45, R2.reuse, R44, R47 ;  /* 0x0000002c022d7224 */ /* 0x040fe200078e022f */
[----:B------:R-:W-:Y:S01]  /*2110*/  ISETP.GT.U32.AND P2, PT, R2, R43, PT ;  /* 0x0000002b0200720c */ /* 0x000fe20003f44070 */
[----:B------:R-:W-:Y:S01]  /*2120*/  @!P5 IMAD.IADD R42, R42, 0x1, -R2 ;  /* 0x000000012a2ad824 */ /* 0x000fe200078e0a02 */
[----:B------:R-:W-:Y:S01]  /*2130*/  IADD3 R44, R7, 0x6c, RZ ;  /* 0x0000006c072c7810 */ /* 0x000fe20007ffe0ff */
[----:B------:R-:W-:Y:S01]  /*2140*/  @!P3 IMAD.MOV R40, RZ, RZ, -R40 ;  /* 0x000000ffff28b224 */ /* 0x000fe200078e0a28 */
[----:B------:R-:W-:Y:S01]  /*2150*/  ISETP.GT.U32.AND P3, PT, R2, R45, PT ;  /* 0x0000002d0200720c */ /* 0x000fe20003f64070 */
[----:B------:R-:W-:Y:S01]  /*2160*/  IMAD.HI.U32 R41, R12, R49, RZ ;  /* 0x000000310c297227 */ /* 0x000fe200078e00ff */
[----:B------:R-:W-:-:S02]  /*2170*/  ISETP.GT.U32.AND P5, PT, R2, R42, PT ;  /* 0x0000002a0200720c */ /* 0x000fc40003fa4070 */
[----:B------:R-:W-:Y:S01]  /*2180*/  IABS R47, R44 ;  /* 0x0000002c002f7213 */ /* 0x000fe20000000000 */
[----:B------:R-:W-:Y:S02]  /*2190*/  IMAD.MOV R41, RZ, RZ, -R41 ;  /* 0x000000ffff297224 */ /* 0x000fe400078e0a29 */
[----:B------:R-:W-:Y:S01]  /*21a0*/  @!P1 IMAD.MOV R39, RZ, RZ, -R39 ;  /* 0x000000ffff279224 */ /* 0x000fe200078e0a27 */
[----:B------:R-:W-:Y:S01]  /*21b0*/  ISETP.GE.AND P1, PT, R48, RZ, PT ;  /* 0x000000ff3000720c */ /* 0x000fe20003f26270 */
[--C-:B------:R-:W-:Y:S01]  /*21c0*/  @!P2 IMAD.IADD R43, R43, 0x1, -R2.reuse ;  /* 0x000000012b2ba824 */ /* 0x100fe200078e0a02 */
[----:B------:R-:W-:Y:S01]  /*21d0*/  ISETP.GE.AND P2, PT, R44, RZ, PT ;  /* 0x000000ff2c00720c */ /* 0x000fe20003f46270 */
[----:B------:R-:W-:Y:S01]  /*21e0*/  IMAD R44, R2, R41, R49 ;  /* 0x00000029022c7224 */ /* 0x000fe200078e0231 */
[----:B------:R-:W-:Y:S01]  /*21f0*/  IADD3 R48, R7, 0x68, RZ ;  /* 0x0000006807307810 */ /* 0x000fe20007ffe0ff */
[----:B------:R-:W-:Y:S02]  /*2200*/  IMAD.MOV.U32 R41, RZ, RZ, R43 ;  /* 0x000000ffff297224 */ /* 0x000fe400078e002b */
[--C-:B------:R-:W-:Y:S01]  /*2210*/  @!P3 IMAD.IADD R45, R45, 0x1, -R2.reuse ;  /* 0x000000012d2db824 */ /* 0x100fe200078e0a02 */
[----:B------:R-:W-:Y:S01]  /*2220*/  ISETP.GE.AND P3, PT, R48, RZ, PT ;  /* 0x000000ff3000720c */ /* 0x000fe20003f66270 */
[----:B------:R-:W-:Y:S01]  /*2230*/  @!P5 IMAD.IADD R42, R42, 0x1, -R2 ;  /* 0x000000012a2ad824 */ /* 0x000fe200078e0a02 */
[C---:B------:R-:W-:Y:S01]  /*2240*/  ISETP.GT.U32.AND P5, PT, R2.reuse, R44, PT ;  /* 0x0000002c0200720c */ /* 0x040fe20003fa4070 */
[----:B------:R-:W-:Y:S01]  /*2250*/  @!P4 IMAD.MOV R41, RZ, RZ, -R41 ;  /* 0x000000ffff29c224 */ /* 0x000fe200078e0a29 */
[----:B------:R-:W-:Y:S01]  /*2260*/  ISETP.GT.U32.AND P4, PT, R2, R45, PT ;  /* 0x0000002d0200720c */ /* 0x000fe20003f84070 */
[----:B------:R-:W-:-:S04]  /*2270*/  IMAD.HI.U32 R43, R12, R47, RZ ;  /* 0x0000002f0c2b7227 */ /* 0x000fc800078e00ff */
[----:B------:R-:W-:Y:S02]  /*2280*/  IMAD.MOV R43, RZ, RZ, -R43 ;  /* 0x000000ffff2b7224 */ /* 0x000fe400078e0a2b */
[----:B------:R-:W-:Y:S01]  /*2290*/  @!P0 IMAD.MOV R37, RZ, RZ, -R37 ;  /* 0x000000ffff258224 */ /* 0x000fe200078e0a25 */
[----:B------:R-:W-:Y:S01]  /*22a0*/  ISETP.GE.AND P0, PT, R46, RZ, PT ;  /* 0x000000ff2e00720c */ /* 0x000fe20003f06270 */
[----:B------:R-:W-:Y:S01]  /*22b0*/  IMAD R47, R2, R43, R47 ;  /* 0x0000002b022f7224 */ /* 0x000fe200078e022f */
[----:B------:R-:W-:Y:S01]  /*22c0*/  IABS R46, R48 ;  /* 0x00000030002e7213 */ /* 0x000fe20000000000 */
[--C-:B------:R-:W-:Y:S02]  /*22d0*/  @!P5 IMAD.IADD R44, R44, 0x1, -R2.reuse ;  /* 0x000000012c2cd824 */ /* 0x100fe400078e0a02 */
[----:B------:R-:W-:Y:S01]  /*22e0*/  @!P4 IMAD.IADD R45, R45, 0x1, -R2 ;  /* 0x000000012d2dc824 */ /* 0x000fe200078e0a02 */
[C---:B------:R-:W-:Y:S01]  /*22f0*/  ISETP.GT.U32.AND P4, PT, R2.reuse, R47, PT ;  /* 0x0000002f0200720c */ /* 0x040fe20003f84070 */
[----:B------:R-:W-:Y:S01]  /*2300*/  IMAD.MOV.U32 R49, RZ, RZ, R46 ;  /* 0x000000ffff317224 */ /* 0x000fe200078e002e */
[----:B------:R-:W-:Y:S01]  /*2310*/  ISETP.GT.U32.AND P5, PT, R2, R44, PT ;  /* 0x0000002c0200720c */ /* 0x000fe20003fa4070 */
[----:B------:R-:W-:-:S04]  /*2320*/  IMAD.HI.U32 R48, R12, R51, RZ ;  /* 0x000000330c307227 */ /* 0x000fc800078e00ff */
[----:B------:R-:W-:-:S04]  /*2330*/  IMAD.HI.U32 R46, R12, R49, RZ ;  /* 0x000000310c2e7227 */ /* 0x000fc800078e00ff */
[----:B------:R-:W-:Y:S01]  /*2340*/  IMAD.MOV R48, RZ, RZ, -R48 ;  /* 0x000000ffff307224 */ /* 0x000fe200078e0a30 */
[----:B------:R-:W-:Y:S01]  /*2350*/  IADD3 R46, -R46, RZ, RZ ;  /* 0x000000ff2e2e7210 */ /* 0x000fe20007ffe1ff */
[----:B------:R-:W-:Y:S02]  /*2360*/  @!P4 IMAD.IADD R47, R47, 0x1, -R2 ;  /* 0x000000012f2fc824 */ /* 0x000fe400078e0a02 */
[----:B------:R-:W-:Y:S01]  /*2370*/  @!P0 IMAD.MOV R42, RZ, RZ, -R42 ;  /* 0x000000ffff2a8224 */ /* 0x000fe200078e0a2a */
[----:B------:R-:W-:Y:S01]  /*2380*/  ISETP.GE.AND P0, PT, R50, RZ, PT ;  /* 0x000000ff3200720c */ /* 0x000fe20003f06270 */
[C---:B------:R-:W-:Y:S01]  /*2390*/  IMAD R46, R2.reuse, R46, R49 ;  /* 0x0000002e022e7224 */ /* 0x040fe200078e0231 */
[C---:B------:R-:W-:Y:S01]  /*23a0*/  IADD3 R49, R7.reuse, 0x60, RZ ;  /* 0x0000006007317810 */ /* 0x040fe20007ffe0ff */
[----:B------:R-:W-:Y:S01]  /*23b0*/  IMAD R48, R2, R48, R51 ;  /* 0x0000003002307224 */ /* 0x000fe200078e0233 */
[----:B------:R-:W-:Y:S01]  /*23c0*/  IADD3 R50, R7, 0x5c, RZ ;  /* 0x0000005c07327810 */ /* 0x000fe20007ffe0ff */
[----:B------:R-:W-:Y:S01]  /*23d0*/  @!P5 IMAD.IADD R44, R44, 0x1, -R2 ;  /* 0x000000012c2cd824 */ /* 0x000fe200078e0a02 */
[----:B------:R-:W-:Y:S01]  /*23e0*/  IABS R51, R49 ;  /* 0x0000003100337213 */ /* 0x000fe20000000000 */
[----:B------:R-:W-:Y:S01]  /*23f0*/  IMAD.MOV.U32 R43, RZ, RZ, R45 ;  /* 0x000000ffff2b7224 */ /* 0x000fe200078e002d */
[----:B------:R-:W-:Y:S01]  /*2400*/  ISETP.GT.U32.AND P4, PT, R2, R47, PT ;  /* 0x0000002f0200720c */ /* 0x000fe20003f84070 */
[----:B------:R-:W-:Y:S01]  /*2410*/  @!P6 IMAD.MOV R44, RZ, RZ, -R44 ;  /* 0x000000ffff2ce224 */ /* 0x000fe200078e0a2c */
[----:B------:R-:W-:Y:S01]  /*2420*/  IABS R53, R50 ;  /* 0x0000003200357213 */ /* 0x000fe20000000000 */
[----:B------:R-:W-:Y:S01]  /*2430*/  IMAD.HI.U32 R45, R12, R51, RZ ;  /* 0x000000330c2d7227 */ /* 0x000fe200078e00ff */
[----:B------:R-:W-:-:S02]  /*2440*/  ISETP.GT.U32.AND P6, PT, R2, R46, PT ;  /* 0x0000002e0200720c */ /* 0x000fc40003fc4070 */
[----:B------:R-:W-:Y:S01]  /*2450*/  ISETP.GE.AND P5, PT, R50, RZ, PT ;  /* 0x000000ff3200720c */ /* 0x000fe20003fa6270 */
[----:B------:R-:W-:Y:S01]  /*2460*/  @!P1 IMAD.MOV R43, RZ, RZ, -R43 ;  /* 0x000000ffff2b9224 */ /* 0x000fe200078e0a2b */
[----:B------:R-:W-:Y:S01]  /*2470*/  ISETP.GE.AND P1, PT, R49, RZ, PT ;  /* 0x000000ff3100720c */ /* 0x000fe20003f26270 */
[----:B------:R-:W-:-:S04]  /*2480*/  IMAD.HI.U32 R49, R12, R53, RZ ;  /* 0x000000350c317227 */ /* 0x000fc800078e00ff */
[----:B------:R-:W-:Y:S02]  /*2490*/  IMAD.MOV R45, RZ, RZ, -R45 ;  /* 0x000000ffff2d7224 */ /* 0x000fe400078e0a2d */
[----:B------:R-:W-:Y:S02]  /*24a0*/  IMAD.MOV R52, RZ, RZ, -R49 ;  /* 0x000000ffff347224 */ /* 0x000fe400078e0a31 */
[--C-:B------:R-:W-:Y:S01]  /*24b0*/  @!P4 IMAD.IADD R47, R47, 0x1, -R2.reuse ;  /* 0x000000012f2fc824 */ /* 0x100fe200078e0a02 */
[C---:B------:R-:W-:Y:S01]  /*24c0*/  ISETP.GT.U32.AND P4, PT, R2.reuse, R48, PT ;  /* 0x000000300200720c */ /* 0x040fe20003f84070 */
[----:B------:R-:W-:Y:S02]  /*24d0*/  IMAD R49, R2, R45, R51 ;  /* 0x0000002d02317224 */ /* 0x000fe400078e0233 */
[----:B------:R-:W-:Y:S02]  /*24e0*/  @!P6 IMAD.IADD R46, R46, 0x1, -R2 ;  /* 0x000000012e2ee824 */ /* 0x000fe400078e0a02 */
[----:B------:R-:W-:Y:S01]  /*24f0*/  IMAD.HI.U32 R45, R12, R57, RZ ;  /* 0x000000390c2d7227 */ /* 0x000fe200078e00ff */
[----:B------:R-:W-:-:S03]  /*2500*/  ISETP.GT.U32.AND P6, PT, R2, R49, PT ;  /* 0x000000310200720c */ /* 0x000fc60003fc4070 */
[----:B------:R-:W-:Y:S02]  /*2510*/  IMAD.MOV R45, RZ, RZ, -R45 ;  /* 0x000000ffff2d7224 */ /* 0x000fe400078e0a2d */
[----:B------:R-:W-:Y:S02]  /*2520*/  IMAD R51, R2, R52, R53 ;  /* 0x0000003402337224 */ /* 0x000fe400078e0235 */
[----:B------:R-:W-:Y:S01]  /*2530*/  @!P4 IMAD.IADD R48, R48, 0x1, -R2 ;  /* 0x000000013030c824 */ /* 0x000fe200078e0a02 */
[C---:B------:R-:W-:Y:S01]  /*2540*/  ISETP.GT.U32.AND P4, PT, R2.reuse, R46, PT ;  /* 0x0000002e0200720c */ /* 0x040fe20003f84070 */
[----:B------:R-:W-:Y:S01]  /*2550*/  IMAD R53, R2, R45, R57 ;  /* 0x0000002d02357224 */ /* 0x000fe200078e0239 */
[----:B------:R-:W-:Y:S01]  /*2560*/  IABS R57, R64 ;  /* 0x0000004000397213 */ /* 0x000fe20000000000 */
[----:B------:R-:W-:-:S04]  /*2570*/  IMAD.HI.U32 R50, R12, R55, RZ ;  /* 0x000000370c327227 */ /* 0x000fc800078e00ff */
[----:B------:R-:W-:Y:S01]  /*2580*/  @!P6 IMAD.IADD R49, R49, 0x1, -R2 ;  /* 0x000000013131e824 */ /* 0x000fe200078e0a02 */
[----:B------:R-:W-:Y:S01]  /*2590*/  ISETP.GT.U32.AND P6, PT, R2, R48, PT ;  /* 0x000000300200720c */ /* 0x000fe20003fc4070 */
[----:B------:R-:W-:Y:S02]  /*25a0*/  IMAD.MOV.U32 R45, RZ, RZ, R47 ;  /* 0x000000ffff2d7224 */ /* 0x000fe400078e002f */
[----:B------:R-:W-:Y:S02]  /*25b0*/  IMAD.MOV R50, RZ, RZ, -R50 ;  /* 0x000000ffff327224 */ /* 0x000fe400078e0a32 */
[----:B------:R-:W-:-:S04]  /*25c0*/  IMAD.HI.U32 R52, R12, R59, RZ ;  /* 0x0000003b0c347227 */ /* 0x000fc800078e00ff */
[----:B------:R-:W-:Y:S01]  /*25d0*/  @!P2 IMAD.MOV R45, RZ, RZ, -R45 ;  /* 0x000000ffff2da224 */ /* 0x000fe200078e0a2d */
[C---:B------:R-:W-:Y:S01]  /*25e0*/  ISETP.GT.U32.AND P2, PT, R2.reuse, R49, PT ;  /* 0x000000310200720c */ /* 0x040fe20003f44070 */
[----:B------:R-:W-:Y:S01]  /*25f0*/  IMAD R50, R2, R50, R55 ;  /* 0x0000003202327224 */ /* 0x000fe200078e0237 */
[----:B------:R-:W-:Y:S01]  /*2600*/  IADD3 R52, -R52, RZ, RZ ;  /* 0x000000ff34347210 */ /* 0x000fe20007ffe1ff */
[--C-:B------:R-:W-:Y:S01]  /*2610*/  @!P6 IMAD.IADD R48, R48, 0x1, -R2.reuse ;  /* 0x000000013030e824 */ /* 0x100fe200078e0a02 */
[----:B------:R-:W-:Y:S01]  /*2620*/  ISETP.GT.U32.AND P6, PT, R2, R53, PT ;  /* 0x000000350200720c */ /* 0x000fe20003fc4070 */
[----:B------:R-:W-:Y:S01]  /*2630*/  @!P4 IMAD.IADD R46, R46, 0x1, -R2 ;  /* 0x000000012e2ec824 */ /* 0x000fe200078e0a02 */
[----:B------:R-:W-:Y:S01]  /*2640*/  IABS R55, R63 ;  /* 0x0000003f00377213 */ /* 0x000fe20000000000 */
[----:B------:R-:W-:Y:S01]  /*2650*/  IMAD R52, R2, R52, R59 ;  /* 0x0000003402347224 */ /* 0x000fe200078e023b */
[----:B------:R-:W-:Y:S01]  /*2660*/  IABS R59, R65 ;  /* 0x00000041003b7213 */ /* 0x000fe20000000000 */
[----:B------:R-:W-:Y:S01]  /*2670*/  @!P3 IMAD.MOV R46, RZ, RZ, -R46 ;  /* 0x000000ffff2eb224 */ /* 0x000fe200078e0a2e */
[----:B------:R-:W-:Y:S01]  /*2680*/  @!P0 IADD3 R48, -R48, RZ, RZ ;  /* 0x000000ff30308210 */ /* 0x000fe20007ffe1ff */
[----:B------:R-:W-:Y:S01]  /*2690*/  IMAD.HI.U32 R47, R12, R55, RZ ;  /* 0x000000370c2f7227 */ /* 0x000fe200078e00ff */
[----:B------:R-:W-:-:S02]  /*26a0*/  ISETP.GT.U32.AND P4, PT, R2, R51, PT ;  /* 0x000000330200720c */ /* 0x000fc40003f84070 */
[C---:B------:R-:W-:Y:S01]  /*26b0*/  ISETP.GT.U32.AND P3, PT, R2.reuse, R50, PT ;  /* 0x000000320200720c */ /* 0x040fe20003f64070 */
[----:B------:R-:W-:Y:S02]  /*26c0*/  IMAD.MOV R56, RZ, RZ, -R47 ;  /* 0x000000ffff387224 */ /* 0x000fe400078e0a2f */
[--C-:B------:R-:W-:Y:S02]  /*26d0*/  @!P6 IMAD.IADD R53, R53, 0x1, -R2.reuse ;  /* 0x000000013535e824 */ /* 0x100fe400078e0a02 */
[----:B------:R-:W-:Y:S01]  /*26e0*/  @!P2 IMAD.IADD R49, R49, 0x1, -R2 ;  /* 0x000000013131a824 */ /* 0x000fe200078e0a02 */
[----:B------:R-:W-:Y:S01]  /*26f0*/  ISETP.GT.U32.AND P2, PT, R2, R52, PT ;  /* 0x000000340200720c */ /* 0x000fe20003f44070 */
[----:B------:R-:W-:Y:S01]  /*2700*/  IMAD.HI.U32 R47, R12, R57, RZ ;  /* 0x000000390c2f7227 */ /* 0x000fe200078e00ff */
[----:B------:R-:W-:-:S03]  /*2710*/  ISETP.GT.U32.AND P0, PT, R2, R53, PT ;  /* 0x000000350200720c */ /* 0x000fc60003f04070 */
[----:B------:R-:W-:-:S04]  /*2720*/  IMAD.HI.U32 R54, R12, R59, RZ ;  /* 0x0000003b0c367227 */ /* 0x000fc800078e00ff */
[C---:B------:R-:W-:Y:S02]  /*2730*/  IMAD R55, R2.reuse, R56, R55 ;  /* 0x0000003802377224 */ /* 0x040fe400078e0237 */
[----:B------:R-:W-:Y:S02]  /*2740*/  IMAD.MOV R56, RZ, RZ, -R47 ;  /* 0x000000ffff387224 */ /* 0x000fe400078e0a2f */
[----:B------:R-:W-:Y:S02]  /*2750*/  IMAD.MOV R54, RZ, RZ, -R54 ;  /* 0x000000ffff367224 */ /* 0x000fe400078e0a36 */
[----:B------:R-:W-:Y:S02]  /*2760*/  IMAD.MOV.U32 R47, RZ, RZ, R49 ;  /* 0x000000ffff2f7224 */ /* 0x000fe400078e0031 */
[C---:B------:R-:W-:Y:S02]  /*2770*/  IMAD R59, R2.reuse, R54, R59 ;  /* 0x00000036023b7224 */ /* 0x040fe400078e023b */
[----:B------:R-:W-:Y:S01]  /*2780*/  @!P1 IMAD.MOV R47, RZ, RZ, -R47 ;  /* 0x000000ffff2f9224 */ /* 0x000fe200078e0a2f */
[----:B------:R-:W-:Y:S01]  /*2790*/  ISETP.GT.U32.AND P1, PT, R2, R55, PT ;  /* 0x000000370200720c */ /* 0x000fe20003f24070 */
[--C-:B------:R-:W-:Y:S01]  /*27a0*/  @!P4 IMAD.IADD R51, R51, 0x1, -R2.reuse ;  /* 0x000000013333c824 */ /* 0x100fe200078e0a02 */
[----:B------:R-:W-:Y:S01]  /*27b0*/  ISETP.GE.AND P4, PT, R58, RZ, PT ;  /* 0x000000ff3a00720c */ /* 0x000fe20003f86270 */
[--C-:B------:R-:W-:Y:S01]  /*27c0*/  @!P0 IMAD.IADD R53, R53, 0x1, -R2.reuse ;  /* 0x0000000135358824 */ /* 0x100fe200078e0a02 */
[----:B------:R-:W-:Y:S01]  /*27d0*/  ISETP.GT.U32.AND P0, PT, R2, R59, PT ;  /* 0x0000003b0200720c */ /* 0x000fe20003f04070 */
[--C-:B------:R-:W-:Y:S01]  /*27e0*/  @!P2 IMAD.IADD R52, R52, 0x1, -R2.reuse ;  /* 0x000000013434a824 */ /* 0x100fe200078e0a02 */
[----:B------:R-:W-:Y:S01]  /*27f0*/  IADD3 R58, R7, 0x40, RZ ;  /* 0x00000040073a7810 */ /* 0x000fe20007ffe0ff */
[----:B------:R-:W-:Y:S01]  /*2800*/  @!P3 IMAD.IADD R50, R50, 0x1, -R2 ;  /* 0x000000013232b824 */ /* 0x000fe200078e0a02 */
[C---:B------:R-:W-:Y:S01]  /*2810*/  ISETP.GT.U32.AND P3, PT, R2.reuse, R51, PT ;  /* 0x000000330200720c */ /* 0x040fe20003f64070 */
[C---:B------:R-:W-:Y:S01]  /*2820*/  IMAD R57, R2.reuse, R56, R57 ;  /* 0x0000003802397224 */ /* 0x040fe200078e0239 */
[----:B------:R-:W-:-:S02]  /*2830*/  ISETP.GT.U32.AND P2, PT, R2, R52, PT ;  /* 0x000000340200720c */ /* 0x000fc40003f44070 */
[C---:B------:R-:W-:Y:S01]  /*2840*/  ISETP.GT.U32.AND P6, PT, R2.reuse, R50, PT ;  /* 0x000000320200720c */ /* 0x040fe20003fc4070 */
[--C-:B------:R-:W-:Y:S01]  /*2850*/  @!P1 IMAD.IADD R55, R55, 0x1, -R2.reuse ;  /* 0x0000000137379824 */ /* 0x100fe200078e0a02 */
[----:B------:R-:W-:Y:S02]  /*2860*/  IABS R61, R58 ;  /* 0x0000003a003d7213 */ /* 0x000fe40000000000 */
[----:B------:R-:W-:Y:S01]  /*2870*/  ISETP.GE.AND P1, PT, R63, RZ, PT ;  /* 0x000000ff3f00720c */ /* 0x000fe20003f26270 */
[----:B------:R-:W-:Y:S01]  /*2880*/  @!P0 IMAD.IADD R59, R59, 0x1, -R2 ;  /* 0x000000013b3b8824 */ /* 0x000fe200078e0a02 */
[----:B------:R-:W-:Y:S01]  /*2890*/  ISETP.GT.U32.AND P0, PT, R2, R55, PT ;  /* 0x000000370200720c */ /* 0x000fe20003f04070 */
[----:B------:R-:W-:-:S04]  /*28a0*/  IMAD.HI.U32 R54, R12, R61, RZ ;  /* 0x0000003d0c367227 */ /* 0x000fc800078e00ff */
[--C-:B------:R-:W-:Y:S01]  /*28b0*/  @!P3 IMAD.IADD R51, R51, 0x1, -R2.reuse ;  /* 0x000000013333b824 */ /* 0x100fe200078e0a02 */
[----:B------:R-:W-:Y:S01]  /*28c0*/  ISETP.GT.U32.AND P3, PT, R2, R57, PT ;  /* 0x000000390200720c */ /* 0x000fe20003f64070 */
[----:B------:R-:W-:Y:S01]  /*28d0*/  @!P2 IMAD.IADD R52, R52, 0x1, -R2 ;  /* 0x000000013434a824 */ /* 0x000fe200078e0a02 */
[----:B------:R-:W-:Y:S01]  /*28e0*/  ISETP.GE.AND P2, PT, R62, RZ, PT ;  /* 0x000000ff3e00720c */ /* 0x000fe20003f46270 */
[----:B------:R-:W-:Y:S01]  /*28f0*/  IMAD.MOV R56, RZ, RZ, -R54 ;  /* 0x000000ffff387224 */ /* 0x000fe200078e0a36 */
[C---:B------:R-:W-:Y:S01]  /*2900*/  IADD3 R62, R7.reuse, 0x20, RZ ;  /* 0x00000020073e7810 */ /* 0x040fe20007ffe0ff */
[----:B------:R-:W-:Y:S02]  /*2910*/  IMAD.MOV.U32 R49, RZ, RZ, R51 ;  /* 0x000000ffff317224 */ /* 0x000fe400078e0033 */
[----:B------:R-:W-:Y:S02]  /*2920*/  IMAD.MOV.U32 R51, RZ, RZ, R53 ;  /* 0x000000ffff337224 */ /* 0x000fe400078e0035 */
[--C-:B------:R-:W-:Y:S01]  /*2930*/  @!P6 IMAD.IADD R50, R50, 0x1, -R2.reuse ;  /* 0x000000013232e824 */ /* 0x100fe200078e0a02 */
[----:B------:R-:W-:Y:S01]  /*2940*/  ISETP.GE.AND P6, PT, R60, RZ, PT ;  /* 0x000000ff3c00720c */ /* 0x000fe20003fc6270 */
[----:B------:R-:W-:Y:S01]  /*2950*/  IMAD R53, R2, R56, R61 ;  /* 0x0000003802357224 */ /* 0x000fe200078e023d */
[----:B------:R-:W-:Y:S01]  /*2960*/  IADD3 R60, R7, 0x3c, RZ ;  /* 0x0000003c073c7810 */ /* 0x000fe20007ffe0ff */
[----:B------:R-:W-:-:S02]  /*2970*/  @!P0 IMAD.IADD R55, R55, 0x1, -R2 ;  /* 0x0000000137378824 */ /* 0x000fc400078e0a02 */
[----:B------:R-:W-:Y:S01]  /*2980*/  @!P2 IADD3 R52, -R52, RZ, RZ ;  /* 0x000000ff3434a210 */ /* 0x000fe20007ffe1ff */
[----:B------:R-:W-:Y:S01]  /*2990*/  @!P3 IMAD.IADD R57, R57, 0x1, -R2 ;  /* 0x000000013939b824 */ /* 0x000fe200078e0a02 */
[----:B------:R-:W-:Y:S01]  /*29a0*/  ISETP.GT.U32.AND P0, PT, R2, R53, PT ;  /* 0x000000350200720c */ /* 0x000fe20003f04070 */
[----:B------:R-:W-:Y:S01]  /*29b0*/  IMAD.MOV.U32 R67, RZ, RZ, R55 ;  /* 0x000000ffff437224 */ /* 0x000fe200078e0037 */
[----:B------:R-:W-:Y:S01]  /*29c0*/  IABS R63, R60 ;  /* 0x0000003c003f7213 */ /* 0x000fe20000000000 */
[----:B------:R-:W-:Y:S01]  /*29d0*/  @!P4 IMAD.MOV R50, RZ, RZ, -R50 ;  /* 0x000000ffff32c224 */ /* 0x000fe200078e0a32 */
[----:B------:R-:W-:Y:S01]  /*29e0*/  ISETP.GE.AND P2, PT, R58, RZ, PT ;  /* 0x000000ff3a00720c */ /* 0x000fe20003f46270 */
[----:B------:R-:W-:Y:S01]  /*29f0*/  @!P1 IMAD.MOV R67, RZ, RZ, -R67 ;  /* 0x000000ffff439224 */ /* 0x000fe200078e0a43 */
[----:B------:R-:W-:Y:S01]  /*2a00*/  IADD3 R58, R7, 0x38, RZ ;  /* 0x00000038073a7810 */ /* 0x000fe20007ffe0ff */
[----:B------:R-:W-:Y:S01]  /*2a10*/  IMAD.HI.U32 R54, R12, R63, RZ ;  /* 0x0000003f0c367227 */ /* 0x000fe200078e00ff */
[----:B------:R-:W-:-:S02]  /*2a20*/  ISETP.GT.U32.AND P4, PT, R2, R57, PT ;  /* 0x000000390200720c */ /* 0x000fc40003f84070 */
[----:B------:R-:W-:Y:S01]  /*2a30*/  IABS R56, R58 ;  /* 0x0000003a00387213 */ /* 0x000fe20000000000 */
[----:B------:R-:W-:Y:S01]  /*2a40*/  IMAD.MOV R54, RZ, RZ, -R54 ;  /* 0x000000ffff367224 */ /* 0x000fe200078e0a36 */
[----:B------:R-:W-:Y:S01]  /*2a50*/  ISETP.GE.AND P3, PT, R64, RZ, PT ;  /* 0x000000ff4000720c */ /* 0x000fe20003f66270 */
[----:B------:R-:W-:Y:S01]  /*2a60*/  @!P0 IMAD.IADD R53, R53, 0x1, -R2 ;  /* 0x0000000135358824 */ /* 0x000fe200078e0a02 */
[C---:B------:R-:W-:Y:S01]  /*2a70*/  IADD3 R64, R7.reuse, 0x1c, RZ ;  /* 0x0000001c07407810 */ /* 0x040fe20007ffe0ff */
[C---:B------:R-:W-:Y:S02]  /*2a80*/  IMAD R61, R2.reuse, R54, R63 ;  /* 0x00000036023d7224 */ /* 0x040fe400078e023f */
[----:B------:R-:W-:Y:S01]  /*2a90*/  IMAD.MOV.U32 R63, RZ, RZ, R56 ;  /* 0x000000ffff3f7224 */ /* 0x000fe200078e0038 */
[C---:B------:R-:W-:Y:S01]  /*2aa0*/  ISETP.GT.U32.AND P1, PT, R2.reuse, R53, PT ;  /* 0x000000350200720c */ /* 0x040fe20003f24070 */
[----:B------:R-:W-:Y:S01]  /*2ab0*/  @!P5 IMAD.MOV R49, RZ, RZ, -R49 ;  /* 0x000000ffff31d224 */ /* 0x000fe200078e0a31 */
[----:B------:R-:W-:Y:S01]  /*2ac0*/  ISETP.GT.U32.AND P5, PT, R2, R59, PT ;  /* 0x0000003b0200720c */ /* 0x000fe20003fa4070 */
[----:B------:R-:W-:Y:S01]  /*2ad0*/  IMAD.HI.U32 R54, R12, R63, RZ ;  /* 0x0000003f0c367227 */ /* 0x000fe200078e00ff */
[----:B------:R-:W-:-:S02]  /*2ae0*/  IADD3 R56, R7, 0x34, RZ ;  /* 0x0000003407387810 */ /* 0x000fc40007ffe0ff */
[----:B------:R-:W-:Y:S01]  /*2af0*/  ISETP.GT.U32.AND P0, PT, R2, R61, PT ;  /* 0x0000003d0200720c */ /* 0x000fe20003f04070 */
[----:B------:R-:W-:Y:S01]  /*2b00*/  IMAD.MOV R54, RZ, RZ, -R54 ;  /* 0x000000ffff367224 */ /* 0x000fe200078e0a36 */
[----:B------:R-:W-:Y:S01]  /*2b10*/  IABS R91, R64 ;  /* 0x00000040005b7213 */ /* 0x000fe20000000000 */
[--C-:B------:R-:W-:Y:S01]  /*2b20*/  @!P4 IMAD.IADD R57, R57, 0x1, -R2.reuse ;  /* 0x000000013939c824 */ /* 0x100fe200078e0a02 */
[----:B------:R-:W-:Y:S01]  /*2b30*/  ISETP.GE.AND P4, PT, R60, RZ, PT ;  /* 0x000000ff3c00720c */ /* 0x000fe20003f86270 */
[C---:B------:R-:W-:Y:S01]  /*2b40*/  IMAD R55, R2.reuse, R54, R63 ;  /* 0x0000003602377224 */ /* 0x040fe200078e023f */
[----:B------:R-:W-:Y:S01]  /*2b50*/  IADD3 R60, R7, 0x2c, RZ ;  /* 0x0000002c073c7810 */ /* 0x000fe20007ffe0ff */
[--C-:B------:R-:W-:Y:S02]  /*2b60*/  @!P1 IMAD.IADD R53, R53, 0x1, -R2.reuse ;  /* 0x0000000135359824 */ /* 0x100fe400078e0a02 */
[----:B------:R-:W-:Y:S01]  /*2b70*/  @!P6 IMAD.MOV R51, RZ, RZ, -R51 ;  /* 0x000000ffff33e224 */ /* 0x000fe200078e0a33 */
[----:B------:R-:W-:Y:S01]  /*2b80*/  ISETP.GT.U32.AND P1, PT, R2, R55, PT ;  /* 0x000000370200720c */ /* 0x000fe20003f24070 */
[----:B------:R-:W-:Y:S01]  /*2b90*/  IMAD.MOV.U32 R69, RZ, RZ, R57 ;  /* 0x000000ffff457224 */ /* 0x000fe200078e0039 */
[----:B------:R-:W-:Y:S01]  /*2ba0*/  ISETP.GE.AND P6, PT, R65, RZ, PT ;  /* 0x000000ff4100720c */ /* 0x000fe20003fc6270 */
[--C-:B------:R-:W-:Y:S01]  /*2bb0*/  @!P5 IMAD.IADD R59, R59, 0x1, -R2.reuse ;  /* 0x000000013b3bd824 */ /* 0x100fe200078e0a02 */
[----:B------:R-:W-:Y:S01]  /*2bc0*/  IABS R57, R56 ;  /* 0x0000003800397213 */ /* 0x000fe20000000000 */
[----:B------:R-:W-:Y:S01]  /*2bd0*/  @!P0 IMAD.IADD R61, R61, 0x1, -R2 ;  /* 0x000000013d3d8824 */ /* 0x000fe200078e0a02 */
[----:B------:R-:W-:Y:S01]  /*2be0*/  IABS R63, R60 ;  /* 0x0000003c003f7213 */ /* 0x000fe20000000000 */
[----:B------:R-:W-:Y:S01]  /*2bf0*/  IMAD.MOV.U32 R71, RZ, RZ, R59 ;  /* 0x000000ffff477224 */ /* 0x000fe200078e003b */
[----:B------:R-:W-:Y:S01]  /*2c00*/  ISETP.GE.AND P5, PT, R58, RZ, PT ;  /* 0x000000ff3a00720c */ /* 0x000fe20003fa6270 */
[----:B------:R-:W-:Y:S01]  /*2c10*/  IMAD.HI.U32 R54, R12, R57, RZ ;  /* 0x000000390c367227 */ /* 0x000fe200078e00ff */
[----:B------:R-:W-:-:S02]  /*2c20*/  IADD3 R58, R7, 0x30, RZ ;  /* 0x00000030073a7810 */ /* 0x000fc40007ffe0ff */
[----:B------:R-:W-:Y:S01]  /*2c30*/  MOV R73, R53 ;  /* 0x0000003500497202 */ /* 0x000fe20000000f00 */
[----:B------:R-:W-:Y:S01]  /*2c40*/  @!P1 IMAD.IADD R55, R55, 0x1, -R2 ;  /* 0x0000000137379824 */ /* 0x000fe200078e0a02 */
[----:B------:R-:W-:Y:S01]  /*2c50*/  IABS R59, R58 ;  /* 0x0000003a003b7213 */ /* 0x000fe20000000000 */
[----:B------:R-:W-:Y:S01]  /*2c60*/  IMAD.HI.U32 R53, R12, R63, RZ ;  /* 0x0000003f0c357227 */ /* 0x000fe200078e00ff */
[C---:B------:R-:W-:Y:S02]  /*2c70*/  ISETP.GT.U32.AND P0, PT, R2.reuse, R61, PT ;  /* 0x0000003d0200720c */ /* 0x040fe40003f04070 */
[----:B------:R-:W-:Y:S01]  /*2c80*/  ISETP.GT.U32.AND P1, PT, R2, R55, PT ;  /* 0x000000370200720c */ /* 0x000fe20003f24070 */
[----:B------:R-:W-:Y:S01]  /*2c90*/  IMAD.MOV R54, RZ, RZ, -R54 ;  /* 0x000000ffff367224 */ /* 0x000fe200078e0a36 */
[----:B------:R-:W-:Y:S01]  /*2ca0*/  IABS R65, R62 ;  /* 0x0000003e00417213 */ /* 0x000fe20000000000 */
[----:B------:R-:W-:Y:S01]  /*2cb0*/  @!P6 IMAD.MOV R71, RZ, RZ, -R71 ;  /* 0x000000ffff47e224 */ /* 0x000fe200078e0a47 */
[----:B------:R-:W-:Y:S01]  /*2cc0*/  ISETP.GE.AND P6, PT, R58, RZ, PT ;  /* 0x000000ff3a00720c */ /* 0x000fe20003fc6270 */
[----:B------:R-:W-:-:S02]  /*2cd0*/  IMAD.MOV R58, RZ, RZ, -R53 ;  /* 0x000000ffff3a7224 */ /* 0x000fc400078e0a35 */
[----:B------:R-:W-:Y:S01]  /*2ce0*/  IMAD R53, R2, R54, R57 ;  /* 0x0000003602357224 */ /* 0x000fe200078e0239 */
[----:B------:R-:W-:Y:S01]  /*2cf0*/  IADD3 R54, R7, 0x28, RZ ;  /* 0x0000002807367810 */ /* 0x000fe20007ffe0ff */
[----:B------:R-:W-:Y:S01]  /*2d00*/  @!P3 IMAD.MOV R69, RZ, RZ, -R69 ;  /* 0x000000ffff45b224 */ /* 0x000fe200078e0a45 */
[----:B------:R-:W-:Y:S01]  /*2d10*/  ISETP.GE.AND P3, PT, R56, RZ, PT ;  /* 0x000000ff3800720c */ /* 0x000fe20003f66270 */
[----:B------:R-:W-:-:S04]  /*2d20*/  IMAD.HI.U32 R56, R12, R59, RZ ;  /* 0x0000003b0c387227 */ /* 0x000fc800078e00ff */
[--C-:B------:R-:W-:Y:S01]  /*2d30*/  @!P1 IMAD.IADD R55, R55, 0x1, -R2.reuse ;  /* 0x0000000137379824 */ /* 0x100fe200078e0a02 */
[----:B------:R-:W-:Y:S01]  /*2d40*/  ISETP.GT.U32.AND P1, PT, R2, R53, PT ;  /* 0x000000350200720c */ /* 0x000fe20003f24070 */
[----:B------:R-:W-:Y:S01]  /*2d50*/  @!P0 IMAD.IADD R61, R61, 0x1, -R2 ;  /* 0x000000013d3d8824 */ /* 0x000fe200078e0a02 */
[----:B------:R-:W-:Y:S01]  /*2d60*/  ISETP.GE.AND P0, PT, R54, RZ, PT ;  /* 0x000000ff3600720c */ /* 0x000fe20003f06270 */
[----:B------:R-:W-:Y:S01]  /*2d70*/  IMAD.MOV R56, RZ, RZ, -R56 ;  /* 0x000000ffff387224 */ /* 0x000fe200078e0a38 */
[----:B------:R-:W-:Y:S01]  /*2d80*/  IABS R54, R54 ;  /* 0x0000003600367213 */ /* 0x000fe20000000000 */
[----:B------:R-:W-:Y:S02]  /*2d90*/  IMAD.MOV.U32 R77, RZ, RZ, R55 ;  /* 0x000000ffff4d7224 */ /* 0x000fe400078e0037 */
[----:B------:R-:W-:Y:S01]  /*2da0*/  IMAD R57, R2, R56, R59 ;  /* 0x0000003802397224 */ /* 0x000fe200078e023b */
[----:B------:R-:W-:Y:S01]  /*2db0*/  IADD3 R56, R7, 0x24, RZ ;  /* 0x0000002407387810 */ /* 0x000fe20007ffe0ff */
[----:B------:R-:W-:Y:S01]  /*2dc0*/  IMAD.MOV.U32 R75, RZ, RZ, R61 ;  /* 0x000000ffff4b7224 */ /* 0x000fe200078e003d */
[----:B------:R-:W0:Y:S01]  /*2dd0*/  I2F.RP R55, R105 ;  /* 0x0000006900377306 */ /* 0x000e220000209400 */
[----:B------:R-:W-:-:S02]  /*2de0*/  IMAD.MOV.U32 R61, RZ, RZ, R54 ;  /* 0x000000ffff3d7224 */ /* 0x000fc400078e0036 */
[----:B------:R-:W-:Y:S02]  /*2df0*/  @!P1 IMAD.IADD R53, R53, 0x1, -R2 ;  /* 0x0000000135359824 */ /* 0x000fe400078e0a02 */
[----:B------:R-:W-:Y:S01]  /*2e00*/  @!P5 IMAD.MOV R77, RZ, RZ, -R77 ;  /* 0x000000ffff4dd224 */ /* 0x000fe200078e0a4d */
[----:B------:R-:W-:Y:S01]  /*2e10*/  ISETP.GT.U32.AND P5, PT, R2, R57, PT ;  /* 0x000000390200720c */ /* 0x000fe20003fa4070 */
[----:B------:R-:W-:Y:S01]  /*2e20*/  IMAD.HI.U32 R54, R12, R61, RZ ;  /* 0x0000003d0c367227 */ /* 0x000fe200078e00ff */
[----:B------:R-:W-:-:S03]  /*2e30*/  ISETP.GT.U32.AND P1, PT, R2, R53, PT ;  /* 0x000000350200720c */ /* 0x000fc60003f24070 */
[----:B------:R-:W-:Y:S01]  /*2e40*/  IMAD R59, R2, R58, R63 ;  /* 0x0000003a023b7224 */ /* 0x000fe200078e023f */
[----:B------:R-:W-:Y:S01]  /*2e50*/  IABS R63, R56 ;  /* 0x00000038003f7213 */ /* 0x000fe20000000000 */
[----:B------:R-:W-:Y:S02]  /*2e60*/  IMAD.MOV R54, RZ, RZ, -R54 ;  /* 0x000000ffff367224 */ /* 0x000fe400078e0a36 */
[----:B------:R-:W-:Y:S01]  /*2e70*/  @!P4 IMAD.MOV R75, RZ, RZ, -R75 ;  /* 0x000000ffff4bc224 */ /* 0x000fe200078e0a4b */
[----:B------:R-:W-:Y:S01]  /*2e80*/  ISETP.GE.AND P4, PT, R56, RZ, PT ;  /* 0x000000ff3800720c */ /* 0x000fe20003f86270 */
[C---:B------:R-:W-:Y:S01]  /*2e90*/  IMAD R61, R2.reuse, R54, R61 ;  /* 0x00000036023d7224 */ /* 0x040fe200078e023d */
[----:B0-----:R-:W0:Y:S01]  /*2ea0*/  MUFU.RCP R55, R55 ;  /* 0x0000003700377308 */ /* 0x001e220000001000 */
[--C-:B------:R-:W-:Y:S02]  /*2eb0*/  @!P5 IMAD.IADD R57, R57, 0x1, -R2.reuse ;  /* 0x000000013939d824 */ /* 0x100fe400078e0a02 */
[----:B------:R-:W-:Y:S01]  /*2ec0*/  @!P1 IMAD.IADD R53, R53, 0x1, -R2 ;  /* 0x0000000135359824 */ /* 0x000fe200078e0a02 */
[----:B------:R-:W-:Y:S01]  /*2ed0*/  ISETP.GT.U32.AND P1, PT, R2, R59, PT ;  /* 0x0000003b0200720c */ /* 0x000fe20003f24070 */
[----:B------:R-:W-:Y:S01]  /*2ee0*/  IMAD.HI.U32 R58, R12, R91, RZ ;  /* 0x0000005b0c3a7227 */ /* 0x000fe200078e00ff */
[----:B------:R-:W-:-:S03]  /*2ef0*/  ISETP.GT.U32.AND P5, PT, R2, R61, PT ;  /* 0x0000003d0200720c */ /* 0x000fc60003fa4070 */
[----:B------:R-:W-:Y:S01]  /*2f00*/  IMAD.MOV.U32 R79, RZ, RZ, R53 ;  /* 0x000000ffff4f7224 */ /* 0x000fe200078e0035 */
[----:B------:R-:W-:Y:S01]  /*2f10*/  IADD3 R58, -R58, RZ, RZ ;  /* 0x000000ff3a3a7210 */ /* 0x000fe20007ffe1ff */
[----:B------:R-:W-:-:S04]  /*2f20*/  IMAD.HI.U32 R54, R12, R63, RZ ;  /* 0x0000003f0c367227 */ /* 0x000fc800078e00ff */
[----:B------:R-:W-:Y:S01]  /*2f30*/  IMAD.HI.U32 R56, R12, R65, RZ ;  /* 0x000000410c387227 */ /* 0x000fe200078e00ff */
[----:B0-----:R-:W-:-:S03]  /*2f40*/  IADD3 R55, R55, 0xffffffe, RZ ;  /* 0x0ffffffe37377810 */ /* 0x001fc60007ffe0ff */
[--C-:B------:R-:W-:Y:S01]  /*2f50*/  @!P1 IMAD.IADD R59, R59, 0x1, -R2.reuse ;  /* 0x000000013b3b9824 */ /* 0x100fe200078e0a02 */
[C---:B------:R-:W-:Y:S01]  /*2f60*/  ISETP.GT.U32.AND P1, PT, R2.reuse, R57, PT ;  /* 0x000000390200720c */ /* 0x040fe20003f24070 */
[----:B------:R-:W-:Y:S01]  /*2f70*/  @!P5 IMAD.IADD R61, R61, 0x1, -R2 ;  /* 0x000000013d3dd824 */ /* 0x000fe200078e0a02 */
[----:B------:R-:W0:Y:S01]  /*2f80*/  F2I.FTZ.U32.TRUNC.NTZ R55, R55 ;  /* 0x0000003700377305 */ /* 0x000e22000021f000 */
[----:B------:R-:W-:Y:S01]  /*2f90*/  @!P3 IMAD.MOV R79, RZ, RZ, -R79 ;  /* 0x000000ffff4fb224 */ /* 0x000fe200078e0a4f */
[C---:B------:R-:W-:Y:S01]  /*2fa0*/  ISETP.GT.U32.AND P5, PT, R2.reuse, R59, PT ;  /* 0x0000003b0200720c */ /* 0x040fe20003fa4070 */
[----:B------:R-:W-:Y:S01]  /*2fb0*/  @!P2 IMAD.MOV R73, RZ, RZ, -R73 ;  /* 0x000000ffff49a224 */ /* 0x000fe200078e0a49 */
[----:B------:R-:W-:Y:S01]  /*2fc0*/  ISETP.GT.U32.AND P3, PT, R2, R61, PT ;  /* 0x0000003d0200720c */ /* 0x000fe20003f64070 */
[----:B------:R-:W-:Y:S01]  /*2fd0*/  IMAD.MOV R54, RZ, RZ, -R54 ;  /* 0x000000ffff367224 */ /* 0x000fe200078e0a36 */
[----:B------:R-:W-:Y:S01]  /*2fe0*/  ISETP.GE.AND P2, PT, R60, RZ, PT ;  /* 0x000000ff3c00720c */ /* 0x000fe20003f46270 */
[----:B------:R-:W-:-:S02]  /*2ff0*/  IMAD.MOV R56, RZ, RZ, -R56 ;  /* 0x000000ffff387224 */ /* 0x000fc400078e0a38 */
[----:B------:R-:W-:-:S04]  /*3000*/  IMAD.HI.U32 R60, R12, R93, RZ ;  /* 0x0000005d0c3c7227 */ /* 0x000fc800078e00ff */
[C---:B------:R-:W-:Y:S02]  /*3010*/  IMAD R63, R2.reuse, R54, R63 ;  /* 0x00000036023f7224 */ /* 0x040fe400078e023f */
[C---:B------:R-:W-:Y:S02]  /*3020*/  IMAD R65, R2.reuse, R56, R65 ;  /* 0x0000003802417224 */ /* 0x040fe400078e0241 */
[C---:B------:R-:W-:Y:S01]  /*3030*/  IMAD R91, R2.reuse, R58, R91 ;  /* 0x0000003a025b7224 */ /* 0x040fe200078e025b */
[----:B------:R-:W-:Y:S01]  /*3040*/  IADD3 R58, R7, 0x14, RZ ;  /* 0x00000014073a7810 */ /* 0x000fe20007ffe0ff */
[----:B------:R-:W-:Y:S02]  /*3050*/  IMAD.MOV R60, RZ, RZ, -R60 ;  /* 0x000000ffff3c7224 */ /* 0x000fe400078e0a3c */
[--C-:B------:R-:W-:Y:S01]  /*3060*/  @!P1 IMAD.IADD R57, R57, 0x1, -R2.reuse ;  /* 0x0000000139399824 */ /* 0x100fe200078e0a02 */
[C---:B------:R-:W-:Y:S01]  /*3070*/  ISETP.GT.U32.AND P1, PT, R2.reuse, R63, PT ;  /* 0x0000003f0200720c */ /* 0x040fe20003f24070 */
[--C-:B------:R-:W-:Y:S01]  /*3080*/  @!P5 IMAD.IADD R59, R59, 0x1, -R2.reuse ;  /* 0x000000013b3bd824 */ /* 0x100fe200078e0a02 */
[C---:B------:R-:W-:Y:S01]  /*3090*/  ISETP.GT.U32.AND P5, PT, R2.reuse, R65, PT ;  /* 0x000000410200720c */ /* 0x040fe20003fa4070 */
[----:B------:R-:W-:Y:S01]  /*30a0*/  IMAD R93, R2, R60, R93 ;  /* 0x0000003c025d7224 */ /* 0x000fe200078e025d */
[----:B------:R-:W-:Y:S01]  /*30b0*/  IABS R95, R58 ;  /* 0x0000003a005f7213 */ /* 0x000fe20000000000 */
[----:B------:R-:W-:Y:S01]  /*30c0*/  @!P3 IMAD.IADD R61, R61, 0x1, -R2 ;  /* 0x000000013d3db824 */ /* 0x000fe200078e0a02 */
[----:B------:R-:W-:Y:S01]  /*30d0*/  IADD3 R60, R7, 0x10, RZ ;  /* 0x00000010073c7810 */ /* 0x000fe20007ffe0ff */
[----:B------:R-:W-:Y:S01]  /*30e0*/  IMAD.HI.U32 R54, R12, R99, RZ ;  /* 0x000000630c367227 */ /* 0x000fe200078e00ff */
[----:B------:R-:W-:-:S02]  /*30f0*/  ISETP.GT.U32.AND P3, PT, R2, R91, PT ;  /* 0x0000005b0200720c */ /* 0x000fc40003f64070 */
[----:B------:R-:W-:Y:S01]  /*3100*/  IABS R97, R60 ;  /* 0x0000003c00617213 */ /* 0x000fe20000000000 */
[----:B------:R-:W-:Y:S02]  /*3110*/  IMAD.HI.U32 R53, R12, R95, RZ ;  /* 0x0000005f0c357227 */ /* 0x000fe400078e00ff */
[----:B------:R-:W-:Y:S02]  /*3120*/  @!P1 IADD3 R63, R63, -R2, RZ ;  /* 0x800000023f3f9210 */ /* 0x000fe40007ffe0ff */
[----:B------:R-:W-:Y:S01]  /*3130*/  IMAD.MOV R56, RZ, RZ, -R53 ;  /* 0x000000ffff387224 */ /* 0x000fe200078e0a35 */
[----:B------:R-:W-:Y:S01]  /*3140*/  ISETP.GT.U32.AND P1, PT, R2, R93, PT ;  /* 0x0000005d0200720c */ /* 0x000fe20003f24070 */
[----:B------:R-:W-:-:S04]  /*3150*/  IMAD.HI.U32 R53, R12, R97, RZ ;  /* 0x000000610c357227 */ /* 0x000fc800078e00ff */
[--C-:B------:R-:W-:Y:S01]  /*3160*/  @!P5 IMAD.IADD R65, R65, 0x1, -R2.reuse ;  /* 0x000000014141d824 */ /* 0x100fe200078e0a02 */
[C---:B------:R-:W-:Y:S01]  /*3170*/  ISETP.GT.U32.AND P5, PT, R2.reuse, R63, PT ;  /* 0x0000003f0200720c */ /* 0x040fe20003fa4070 */
[C---:B------:R-:W-:Y:S02]  /*3180*/  IMAD R95, R2.reuse, R56, R95 ;  /* 0x00000038025f7224 */ /* 0x040fe400078e025f */
[----:B------:R-:W-:Y:S02]  /*3190*/  IMAD.MOV R56, RZ, RZ, -R53 ;  /* 0x000000ffff387224 */ /* 0x000fe400078e0a35 */
[----:B------:R-:W-:Y:S01]  /*31a0*/  @!P3 IMAD.IADD R91, R91, 0x1, -R2 ;  /* 0x000000015b5bb824 */ /* 0x000fe200078e0a02 */
[C---:B------:R-:W-:Y:S01]  /*31b0*/  ISETP.GT.U32.AND P3, PT, R2.reuse, R65, PT ;  /* 0x000000410200720c */ /* 0x040fe20003f64070 */
[----:B------:R-:W-:Y:S02]  /*31c0*/  IMAD.MOV R54, RZ, RZ, -R54 ;  /* 0x000000ffff367224 */ /* 0x000fe400078e0a36 */
[----:B------:R-:W-:Y:S01]  /*31d0*/  IMAD R97, R2, R56, R97 ;  /* 0x0000003802617224 */ /* 0x000fe200078e0261 */
[----:B------:R-:W-:Y:S01]  /*31e0*/  IADD3 R56, R7, 0x4, RZ ;  /* 0x0000000407387810 */ /* 0x000fe20007ffe0ff */
[----:B------:R-:W-:-:S04]  /*31f0*/  IMAD.HI.U32 R53, R12, R101, RZ ;  /* 0x000000650c357227 */ /* 0x000fc800078e00ff */
[C---:B------:R-:W-:Y:S01]  /*3200*/  IMAD R99, R2.reuse, R54, R99 ;  /* 0x0000003602637224 */ /* 0x040fe200078e0263 */
[----:B------:R-:W-:Y:S01]  /*3210*/  IABS R54, R56 ;  /* 0x0000003800367213 */ /* 0x000fe20000000000 */
[----:B------:R-:W-:Y:S02]  /*3220*/  IMAD.MOV R53, RZ, RZ, -R53 ;  /* 0x000000ffff357224 */ /* 0x000fe400078e0a35 */
[----:B------:R-:W-:Y:S01]  /*3230*/  @!P1 IMAD.IADD R93, R93, 0x1, -R2 ;  /* 0x000000015d5d9824 */ /* 0x000fe200078e0a02 */
[C---:B------:R-:W-:Y:S01]  /*3240*/  ISETP.GT.U32.AND P1, PT, R2.reuse, R91, PT ;  /* 0x0000005b0200720c */ /* 0x040fe20003f24070 */
[----:B------:R-:W-:Y:S02]  /*3250*/  IMAD.MOV.U32 R81, RZ, RZ, R57 ;  /* 0x000000ffff517224 */ /* 0x000fe400078e0039 */
[----:B------:R-:W-:Y:S02]  /*3260*/  IMAD.MOV.U32 R57, RZ, RZ, R54 ;  /* 0x000000ffff397224 */ /* 0x000fe400078e0036 */
[----:B------:R-:W-:-:S02]  /*3270*/  IMAD R101, R2, R53, R101 ;  /* 0x0000003502657224 */ /* 0x000fc400078e0265 */
[----:B------:R-:W-:Y:S01]  /*3280*/  @!P3 IMAD.IADD R65, R65, 0x1, -R2 ;  /* 0x000000014141b824 */ /* 0x000fe200078e0a02 */
[----:B------:R-:W-:Y:S01]  /*3290*/  ISETP.GT.U32.AND P3, PT, R2, R97, PT ;  /* 0x000000610200720c */ /* 0x000fe20003f64070 */
[----:B------:R-:W-:-:S04]  /*32a0*/  IMAD.HI.U32 R53, R12, R103, RZ ;  /* 0x000000670c357227 */ /* 0x000fc800078e00ff */
[----:B------:R-:W-:-:S04]  /*32b0*/  IMAD.HI.U32 R12, R12, R57, RZ ;  /* 0x000000390c0c7227 */ /* 0x000fc800078e00ff */
[----:B------:R-:W-:Y:S01]  /*32c0*/  @!P5 IMAD.IADD R63, R63, 0x1, -R2 ;  /* 0x000000013f3fd824 */ /* 0x000fe200078e0a02 */
[C---:B------:R-:W-:Y:S01]  /*32d0*/  ISETP.GT.U32.AND P5, PT, R2.reuse, R95, PT ;  /* 0x0000005f0200720c */ /* 0x040fe20003fa4070 */
[----:B------:R-:W-:Y:S02]  /*32e0*/  IMAD.MOV R12, RZ, RZ, -R12 ;  /* 0x000000ffff0c7224 */ /* 0x000fe400078e0a0c */
[----:B------:R-:W-:Y:S01]  /*32f0*/  @!P1 IMAD.IADD R91, R91, 0x1, -R2 ;  /* 0x000000015b5b9824 */ /* 0x000fe200078e0a02 */
[C---:B------:R-:W-:Y:S01]  /*3300*/  ISETP.GT.U32.AND P1, PT, R2.reuse, R99, PT ;  /* 0x000000630200720c */ /* 0x040fe20003f24070 */
[C---:B------:R-:W-:Y:S01]  /*3310*/  IMAD R57, R2.reuse, R12, R57 ;  /* 0x0000000c02397224 */ /* 0x040fe200078e0239 */
[----:B------:R-:W-:Y:S01]  /*3320*/  @!P3 IADD3 R97, R97, -R2, RZ ;  /* 0x800000026161b210 */ /* 0x000fe20007ffe0ff */
[----:B------:R-:W-:Y:S01]  /*3330*/  @!P6 IMAD.MOV R81, RZ, RZ, -R81 ;  /* 0x000000ffff51e224 */ /* 0x000fe200078e0a51 */
[C---:B------:R-:W-:Y:S01]  /*3340*/  ISETP.GT.U32.AND P6, PT, R2.reuse, R93, PT ;  /* 0x0000005d0200720c */ /* 0x040fe20003fc4070 */
[----:B------:R-:W-:Y:S01]  /*3350*/  IMAD.MOV R53, RZ, RZ, -R53 ;  /* 0x000000ffff357224 */ /* 0x000fe200078e0a35 */
[----:B------:R-:W-:Y:S01]  /*3360*/  ISETP.GT.U32.AND P3, PT, R2, R57, PT ;  /* 0x000000390200720c */ /* 0x000fe20003f64070 */
[----:B0-----:R-:W-:-:S02]  /*3370*/  IMAD.MOV R54, RZ, RZ, -R55 ;  /* 0x000000ffff367224 */ /* 0x001fc400078e0a37 */
[--C-:B------:R-:W-:Y:S01]  /*3380*/  @!P5 IMAD.IADD R95, R95, 0x1, -R2.reuse ;  /* 0x000000015f5fd824 */ /* 0x100fe200078e0a02 */
[C---:B------:R-:W-:Y:S01]  /*3390*/  ISETP.GT.U32.AND P5, PT, R2.reuse, R101, PT ;  /* 0x000000650200720c */ /* 0x040fe20003fa4070 */
[----:B------:R-:W-:Y:S02]  /*33a0*/  IMAD R103, R2, R53, R103 ;  /* 0x0000003502677224 */ /* 0x000fe400078e0267 */
[----:B------:R-:W-:Y:S02]  /*33b0*/  IMAD R53, R54, R105, RZ ;  /* 0x0000006936357224 */ /* 0x000fe400078e02ff */
[----:B------:R-:W-:Y:S02]  /*33c0*/  IMAD.MOV.U32 R54, RZ, RZ, RZ ;  /* 0x000000ffff367224 */ /* 0x000fe400078e00ff */
[----:B------:R-:W-:Y:S01]  /*33d0*/  @!P1 IMAD.IADD R99, R99, 0x1, -R2 ;  /* 0x0000000163639824 */ /* 0x000fe200078e0a02 */
[----:B------:R-:W-:Y:S01]  /*33e0*/  ISETP.GE.AND P1, PT, R62, RZ, PT ;  /* 0x000000ff3e00720c */ /* 0x000fe20003f26270 */
[----:B------:R-:W-:Y:S01]  /*33f0*/  IMAD.HI.U32 R54, R55, R53, R54 ;  /* 0x0000003537367227 */ /* 0x000fe200078e0036 */
[----:B------:R-:W-:-:S03]  /*3400*/  SHF.R.S32.HI R53, RZ, 0x1f, R0 ;  /* 0x0000001fff357819 */ /* 0x000fc60000011400 */
[--C-:B------:R-:W-:Y:S01]  /*3410*/  @!P6 IMAD.IADD R93, R93, 0x1, -R2.reuse ;  /* 0x000000015d5de824 */ /* 0x100fe200078e0a02 */
[C---:B------:R-:W-:Y:S01]  /*3420*/  ISETP.GT.U32.AND P6, PT, R2.reuse, R103, PT ;  /* 0x000000670200720c */ /* 0x040fe20003fc4070 */
[----:B------:R-:W-:Y:S01]  /*3430*/  @!P3 IMAD.IADD R57, R57, 0x1, -R2 ;  /* 0x000000013939b824 */ /* 0x000fe200078e0a02 */
[----:B------:R-:W-:Y:S01]  /*3440*/  ISETP.GT.U32.AND P3, PT, R2, R99, PT ;  /* 0x000000630200720c */ /* 0x000fe20003f64070 */
[----:B------:R-:W-:Y:S01]  /*3450*/  IMAD.HI.U32 R54, R54, R112, RZ ;  /* 0x0000007036367227 */ /* 0x000fe200078e00ff */
[----:B------:R-:W-:Y:S02]  /*3460*/  LEA.HI R53, R53, R0, RZ, 0x5 ;  /* 0x0000000035357211 */ /* 0x000fe400078f28ff */
[----:B------:R-:W-:Y:S01]  /*3470*/  SHF.R.S32.HI R0, RZ, 0x6, R6 ;  /* 0x00000006ff007819 */ /* 0x000fe20000011406 */
[----:B------:R-:W-:Y:S01]  /*3480*/  @!P5 IMAD.IADD R101, R101, 0x1, -R2 ;  /* 0x000000016565d824 */ /* 0x000fe200078e0a02 */
[----:B------:R-:W-:Y:S01]  /*3490*/  ISETP.GE.AND P5, PT, R66, RZ, PT ;  /* 0x000000ff4200720c */ /* 0x000fe20003fa6270 */
[----:B------:R-:W-:Y:S01]  /*34a0*/  IMAD.MOV R54, RZ, RZ, -R54 ;  /* 0x000000ffff367224 */ /* 0x000fe200078e0a36 */
[----:B------:R-:W-:Y:S01]  /*34b0*/  SGXT R0, R0, 0x1 ;  /* 0x000000010000781a */ /* 0x000fe20000000200 */
[----:B------:R-:W-:Y:S01]  /*34c0*/  IMAD.MOV.U32 R83, RZ, RZ, R59 ;  /* 0x000000ffff537224 */ /* 0x000fe200078e003b */
[----:B------:R-:W-:Y:S01]  /*34d0*/  SHF.R.S32.HI R222, RZ, 0x5, R53 ;  /* 0x00000005ffde7819 */ /* 0x000fe20000011435 */
[----:B------:R-:W-:-:S02]  /*34e0*/  IMAD R112, R105, R54, R112 ;  /* 0x0000003669707224 */ /* 0x000fc400078e0270 */
[--C-:B------:R-:W-:Y:S01]  /*34f0*/  @!P6 IMAD.IADD R103, R103, 0x1, -R2.reuse ;  /* 0x000000016767e824 */ /* 0x100fe200078e0a02 */
[----:B------:R-:W-:Y:S01]  /*3500*/  ISETP.GE.AND P6, PT, R64, RZ, PT ;  /* 0x000000ff4000720c */ /* 0x000fe20003fc6270 */
[----:B------:R-:W-:Y:S02]  /*3510*/  IMAD.MOV.U32 R85, RZ, RZ, R61 ;  /* 0x000000ffff557224 */ /* 0x000fe400078e003d */
[----:B------:R-:W-:Y:S02]  /*3520*/  IMAD.MOV.U32 R87, RZ, RZ, R63 ;  /* 0x000000ffff577224 */ /* 0x000fe400078e003f */
[----:B------:R-:W-:Y:S02]  /*3530*/  IMAD.MOV.U32 R89, RZ, RZ, R65 ;  /* 0x000000ffff597224 */ /* 0x000fe400078e0041 */
[----:B------:R-:W-:Y:S01]  /*3540*/  @!P3 IMAD.IADD R99, R99, 0x1, -R2 ;  /* 0x000000016363b824 */ /* 0x000fe200078e0a02 */
[----:B------:R-:W-:Y:S01]  /*3550*/  ISETP.GT.U32.AND P3, PT, R105, R112, PT ;  /* 0x000000706900720c */ /* 0x000fe20003f64070 */
[----:B------:R-:W-:Y:S01]  /*3560*/  @!P2 IMAD.MOV R83, RZ, RZ, -R83 ;  /* 0x000000ffff53a224 */ /* 0x000fe200078e0a53 */
[C---:B------:R-:W-:Y:S01]  /*3570*/  ISETP.GT.U32.AND P2, PT, R2.reuse, R95, PT ;  /* 0x0000005f0200720c */ /* 0x040fe20003f44070 */
[----:B------:R-:W-:Y:S01]  /*3580*/  @!P0 IMAD.MOV R85, RZ, RZ, -R85 ;  /* 0x000000ffff558224 */ /* 0x000fe200078e0a55 */
[C---:B------:R-:W-:Y:S01]  /*3590*/  ISETP.GT.U32.AND P0, PT, R2.reuse, R97, PT ;  /* 0x000000610200720c */ /* 0x040fe20003f04070 */
[----:B------:R-:W-:Y:S01]  /*35a0*/  @!P4 IMAD.MOV R87, RZ, RZ, -R87 ;  /* 0x000000ffff57c224 */ /* 0x000fe200078e0a57 */
[C---:B------:R-:W-:Y:S01]  /*35b0*/  ISETP.GT.U32.AND P4, PT, R2.reuse, R101, PT ;  /* 0x000000650200720c */ /* 0x040fe20003f84070 */
[----:B------:R-:W-:Y:S01]  /*35c0*/  @!P1 IMAD.MOV R89, RZ, RZ, -R89 ;  /* 0x000000ffff599224 */ /* 0x000fe200078e0a59 */
[C---:B------:R-:W-:Y:S01]  /*35d0*/  ISETP.GT.U32.AND P1, PT, R2.reuse, R103, PT ;  /* 0x000000670200720c */ /* 0x040fe20003f24070 */
[----:B------:R-:W-:Y:S01]  /*35e0*/  @!P5 IMAD.MOV R93, RZ, RZ, -R93 ;  /* 0x000000ffff5dd224 */ /* 0x000fe200078e0a5d */
[----:B------:R-:W-:Y:S01]  /*35f0*/  ISETP.GT.U32.AND P5, PT, R2, R57, PT ;  /* 0x000000390200720c */ /* 0x000fe20003fa4070 */
[----:B------:R-:W-:Y:S01]  /*3600*/  @!P6 IMAD.MOV R91, RZ, RZ, -R91 ;  /* 0x000000ffff5be224 */ /* 0x000fe200078e0a5b */
[----:B------:R-:W-:Y:S01]  /*3610*/  ISETP.GE.AND P6, PT, R7, RZ, PT ;  /* 0x000000ff0700720c */ /* 0x000fe20003fc6270 */
[--C-:B------:R-:W-:Y:S01]  /*3620*/  @!P3 IMAD.IADD R112, R112, 0x1, -R105.reuse ;  /* 0x000000017070b824 */ /* 0x100fe200078e0a69 */
[----:B------:R-:W-:Y:S01]  /*3630*/  SHF.R.S32.HI R7, RZ, 0x2, R6 ;  /* 0x00000002ff077819 */ /* 0x000fe20000011406 */
[----:B------:R-:W-:Y:S01]  /*3640*/  IMAD.SHL.U32 R54, R6, 0x8, RZ ;  /* 0x0000000806367824 */ /* 0x000fe200078e00ff */
[----:B------:R-:W-:Y:S01]  /*3650*/  @!P2 IADD3 R95, R95, -R2, RZ ;  /* 0x800000025f5fa210 */ /* 0x000fe20007ffe0ff */
[--C-:B------:R-:W-:Y:S01]  /*3660*/  @!P0 IMAD.IADD R97, R97, 0x1, -R2.reuse ;  /* 0x0000000161618824 */ /* 0x100fe200078e0a02 */
[----:B------:R-:W-:Y:S01]  /*3670*/  ISETP.GT.U32.AND P3, PT, R105, R112, PT ;  /* 0x000000706900720c */ /* 0x000fe20003f64070 */
[--C-:B------:R-:W-:Y:S01]  /*3680*/  @!P4 IMAD.IADD R101, R101, 0x1, -R2.reuse ;  /* 0x000000016565c824 */ /* 0x100fe200078e0a02 */
[----:B------:R-:W-:Y:S01]  /*3690*/  ISETP.GE.AND P2, PT, R58, RZ, PT ;  /* 0x000000ff3a00720c */ /* 0x000fe20003f46270 */
[--C-:B------:R-:W-:Y:S01]  /*36a0*/  @!P1 IMAD.IADD R103, R103, 0x1, -R2.reuse ;  /* 0x0000000167679824 */ /* 0x100fe200078e0a02 */
[----:B------:R-:W-:Y:S01]  /*36b0*/  ISETP.GE.AND P1, PT, R68, RZ, PT ;  /* 0x000000ff4400720c */ /* 0x000fe20003f26270 */
[----:B------:R-:W-:Y:S01]  /*36c0*/  @!P5 IMAD.IADD R57, R57, 0x1, -R2 ;  /* 0x000000013939d824 */ /* 0x000fe200078e0a02 */
[----:B------:R-:W-:Y:S01]  /*36d0*/  ISETP.GE.AND P0, PT, R60, RZ, PT ;  /* 0x000000ff3c00720c */ /* 0x000fe20003f06270 */
[C---:B------:R-:W-:Y:S01]  /*36e0*/  IMAD.SHL.U32 R2, R6.reuse, 0x20, RZ ;  /* 0x0000002006027824 */ /* 0x040fe200078e00ff */
[----:B------:R-:W-:Y:S01]  /*36f0*/  SGXT R7, R7, 0x1 ;  /* 0x000000010707781a */ /* 0x000fe20000000200 */
[----:B------:R-:W-:Y:S01]  /*3700*/  IMAD.SHL.U32 R12, R6, 0x10, RZ ;  /* 0x00000010060c7824 */ /* 0x000fe200078e00ff */
[----:B------:R-:W-:Y:S01]  /*3710*/  ISETP.GE.AND P4, PT, R70, RZ, PT ;  /* 0x000000ff4600720c */ /* 0x000fe20003f86270 */
[----:B------:R-:W-:Y:S01]  /*3720*/  IMAD.SHL.U32 R55, R6, 0x40, RZ ;  /* 0x0000004006377824 */ /* 0x000fe200078e00ff */
[----:B------:R-:W-:Y:S01]  /*3730*/  LOP3.LUT R2, R2, 0x60, RZ, 0xc0, !PT ;  /* 0x0000006002027812 */ /* 0x000fe200078ec0ff */
[----:B------:R-:W-:Y:S01]  /*3740*/  @!P3 IMAD.IADD R112, R112, 0x1, -R105 ;  /* 0x000000017070b824 */ /* 0x000fe200078e0a69 */
[----:B------:R-:W-:Y:S01]  /*3750*/  ISETP.GE.AND P5, PT, R56, RZ, PT ;  /* 0x000000ff3800720c */ /* 0x000fe20003fa6270 */
[----:B------:R-:W-:Y:S01]  /*3760*/  @!P2 IMAD.MOV R95, RZ, RZ, -R95 ;  /* 0x000000ffff5fa224 */ /* 0x000fe200078e0a5f */
[----:B------:R-:W-:Y:S01]  /*3770*/  LOP3.LUT R58, R54, 0x30, R221, 0x48, !PT ;  /* 0x00000030363a7812 */ /* 0x000fe200078e48dd */
[----:B------:R-:W-:Y:S01]  /*3780*/  @!P1 IMAD.MOV R99, RZ, RZ, -R99 ;  /* 0x000000ffff639224 */ /* 0x000fe200078e0a63 */
[----:B------:R-:W-:Y:S01]  /*3790*/  LOP3.LUT R54, R2, 0x90, R7, 0xf8, !PT ;  /* 0x0000009002367812 */ /* 0x000fe200078ef807 */
[----:B------:R-:W-:Y:S01]  /*37a0*/  @!P0 IMAD.MOV R97, RZ, RZ, -R97 ;  /* 0x000000ffff618224 */ /* 0x000fe200078e0a61 */
[----:B------:R-:W-:-:S02]  /*37b0*/  LOP3.LUT R7, R12, 0x100, RZ, 0xc0, !PT ;  /* 0x000001000c077812 */ /* 0x000fc400078ec0ff */
[----:B------:R-:W-:Y:S01]  /*37c0*/  LOP3.LUT R12, R0, 0x90, RZ, 0xc0, !PT ;  /* 0x00000090000c7812 */ /* 0x000fe200078ec0ff */
[----:B------:R-:W-:Y:S01]  /*37d0*/  @!P4 IMAD.MOV R101, RZ, RZ, -R101 ;  /* 0x000000ffff65c224 */ /* 0x000fe200078e0a65 */
[--C-:B------:R-:W-:Y:S02]  /*37e0*/  LOP3.LUT R54, R54, 0x10, R221.reuse, 0x78, !PT ;  /* 0x0000001036367812 */ /* 0x100fe400078e78dd */
[----:B------:R-:W-:Y:S02]  /*37f0*/  LOP3.LUT R221, R12, 0x7e, R221, 0x78, !PT ;  /* 0x0000007e0cdd7812 */ /* 0x000fe400078e78dd */
[----:B------:R-:W-:Y:S01]  /*3800*/  MOV R105, R103 ;  /* 0x0000006700697202 */ /* 0x000fe20000000f00 */
[----:B------:R-:W-:Y:S01]  /*3810*/  IMAD.MOV.U32 R103, RZ, RZ, R57 ;  /* 0x000000ffff677224 */ /* 0x000fe200078e0039 */
[----:B------:R-:W-:Y:S01]  /*3820*/  LOP3.LUT R56, R55, 0x1c0, RZ, 0xc0, !PT ;  /* 0x000001c037387812 */ /* 0x000fe200078ec0ff */
[----:B------:R-:W-:Y:S01]  /*3830*/  IMAD.IADD R7, R7, 0x1, R54 ;  /* 0x0000000107077824 */ /* 0x000fe200078e0236 */
[----:B------:R-:W-:Y:S01]  /*3840*/  ISETP.NE.AND P2, PT, RZ, c[0x0][0x17c], PT ;  /* 0x00005f00ff007a0c */ /* 0x000fe20003f45270 */
[----:B------:R-:W-:Y:S01]  /*3850*/  @!P6 IMAD.MOV R105, RZ, RZ, -R105 ;  /* 0x000000ffff69e224 */ /* 0x000fe200078e0a69 */
[----:B------:R-:W-:Y:S01]  /*3860*/  LOP3.LUT R12, RZ, c[0x0][0x17c], RZ, 0x33, !PT ;  /* 0x00005f00ff0c7a12 */ /* 0x000fe200078e33ff */
[----:B------:R-:W-:Y:S01]  /*3870*/  @!P5 IMAD.MOV R103, RZ, RZ, -R103 ;  /* 0x000000ffff67d224 */ /* 0x000fe200078e0a67 */
[----:B------:R-:W-:-:S02]  /*3880*/  ISETP.GE.AND P1, PT, R5, RZ, PT ;  /* 0x000000ff0500720c */ /* 0x000fc40003f26270 */
[----:B------:R-:W-:Y:S02]  /*3890*/  ISETP.NE.AND P0, PT, RZ, c[0x0][0x178], PT ;  /* 0x00005e00ff007a0c */ /* 0x000fe40003f05270 */
[----:B------:R-:W-:Y:S02]  /*38a0*/  IADD3 R0, R58, R56, R3 ;  /* 0x000000383a007210 */ /* 0x000fe40007ffe003 */
[----:B------:R-:W-:Y:S01]  /*38b0*/  SEL R64, R12, R16, !P2 ;  /* 0x000000100c407207 */ /* 0x000fe20005000000 */
[----:B------:R-:W-:Y:S01]  /*38c0*/  IMAD R16, R224, c[0x0][0x188], RZ ;  /* 0x00006200e0107a24 */ /* 0x000fe200078e02ff */
[C---:B------:R-:W-:Y:S02]  /*38d0*/  SEL R54, R12.reuse, R8, !P2 ;  /* 0x000000080c367207 */ /* 0x040fe40005000000 */
[----:B------:R-:W-:Y:S01]  /*38e0*/  SEL R56, R12, R10, !P2 ;  /* 0x0000000a0c387207 */ /* 0x000fe20005000000 */
[----:B------:R-:W-:Y:S01]  /*38f0*/  IMAD R64, R64, c[0x0][0x190], RZ ;  /* 0x0000640040407a24 */ /* 0x000fe200078e02ff */
[----:B------:R-:W-:Y:S01]  /*3900*/  SEL R57, R12, R11, !P2 ;  /* 0x0000000b0c397207 */ /* 0x000fe20005000000 */
[----:B------:R-:W-:Y:S01]  /*3910*/  IMAD R54, R54, c[0x0][0x190], RZ ;  /* 0x0000640036367a24 */ /* 0x000fe200078e02ff */
[----:B------:R-:W-:Y:S01]  /*3920*/  SEL R55, R12, R9, !P2 ;  /* 0x000000090c377207 */ /* 0x000fe20005000000 */
[----:B------:R-:W-:Y:S01]  /*3930*/  IMAD R56, R56, c[0x0][0x190], RZ ;  /* 0x0000640038387a24 */ /* 0x000fe200078e02ff */
[C---:B------:R-:W-:Y:S01]  /*3940*/  SEL R58, R12.reuse, R14, !P2 ;  /* 0x0000000e0c3a7207 */ /* 0x040fe20005000000 */
[----:B------:R-:W-:Y:S01]  /*3950*/  IMAD R57, R57, c[0x0][0x190], RZ ;  /* 0x0000640039397a24 */ /* 0x000fe200078e02ff */
[C---:B------:R-:W-:Y:S01]  /*3960*/  SEL R59, R12.reuse, R13, !P2 ;  /* 0x0000000d0c3b7207 */ /* 0x040fe20005000000 */
[----:B------:R-:W-:Y:S01]  /*3970*/  @!P1 IMAD.MOV R112, RZ, RZ, -R112 ;  /* 0x000000ffff709224 */ /* 0x000fe200078e0a70 */
[----:B------:R-:W-:Y:S01]  /*3980*/  SEL R60, R12, R15, !P2 ;  /* 0x0000000f0c3c7207 */ /* 0x000fe20005000000 */
[----:B------:R-:W-:Y:S01]  /*3990*/  IMAD R58, R58, c[0x0][0x190], RZ ;  /* 0x000064003a3a7a24 */ /* 0x000fe200078e02ff */
[C---:B------:R-:W-:Y:S01]  /*39a0*/  SEL R61, R12.reuse, R17, !P2 ;  /* 0x000000110c3d7207 */ /* 0x040fe20005000000 */
[----:B------:R-:W-:Y:S01]  /*39b0*/  IMAD R17, R225, c[0x0][0x188], RZ ;  /* 0x00006200e1117a24 */ /* 0x000fe200078e02ff */
[----:B------:R-:W-:Y:S01]  /*39c0*/  SEL R62, R12, R18, !P2 ;  /* 0x000000120c3e7207 */ /* 0x000fe20005000000 */
[----:B------:R-:W-:Y:S01]  /*39d0*/  IMAD R18, R226, c[0x0][0x188], RZ ;  /* 0x00006200e2127a24 */ /* 0x000fe200078e02ff */
[C---:B------:R-:W-:Y:S01]  /*39e0*/  SEL R63, R12.reuse, R19, !P2 ;  /* 0x000000130c3f7207 */ /* 0x040fe20005000000 */
[----:B------:R-:W-:Y:S01]  /*39f0*/  IMAD R19, R227, c[0x0][0x188], RZ ;  /* 0x00006200e3137a24 */ /* 0x000fe200078e02ff */
[C---:B------:R-:W-:Y:S01]  /*3a00*/  SEL R65, R12.reuse, R20, !P2 ;  /* 0x000000140c417207 */ /* 0x040fe20005000000 */
[----:B------:R-:W-:Y:S01]  /*3a10*/  IMAD R59, R59, c[0x0][0x190], RZ ;  /* 0x000064003b3b7a24 */ /* 0x000fe200078e02ff */
        /* <DEDUP_REMOVED lines=14> */
[C---:B------:R-:W-:Y:S01]  /*3b00*/  SEL R28, R12.reuse, R28, !P2 ;  /* 0x0000001c0c1c7207 */ /* 0x040fe20005000000 */
[----:B------:R-:W-:Y:S01]  /*3b10*/  IMAD R131, R25, c[0x0][0x190], RZ ;  /* 0x0000640019837a24 */ /* 0x000fe200078e02ff */
[C---:B------:R-:W-:Y:S01]  /*3b20*/  SEL R29, R12.reuse, R29, !P2 ;  /* 0x0000001d0c1d7207 */ /* 0x040fe20005000000 */
[----:B------:R-:W-:Y:S01]  /*3b30*/  IMAD R135, R27, c[0x0][0x190], RZ ;  /* 0x000064001b877a24 */ /* 0x000fe200078e02ff */
        /* <DEDUP_REMOVED lines=86> */
[C---:B------:R-:W-:Y:S01]  /*40a0*/  LEA R12, P2, R16.reuse, c[0x0][0x160], 0x1 ;  /* 0x00005800100c7a11 */ /* 0x040fe200078408ff */
[----:B------:R-:W-:Y:S01]  /*40b0*/  IMAD R55, R55, c[0x0][0x190], RZ ;  /* 0x0000640037377a24 */ /* 0x000fe200078e02ff */
[----:B------:R-:W-:Y:S01]  /*40c0*/  @!P0 LOP3.LUT R112, RZ, c[0x0][0x178], RZ, 0x33, !PT ;  /* 0x00005e00ff708a12 */ /* 0x000fe200078e33ff */
[----:B------:R-:W-:Y:S01]  /*40d0*/  IMAD R215, R215, c[0x0][0x190], RZ ;  /* 0x00006400d7d77a24 */ /* 0x000fe200078e02ff */
[----:B------:R-:W-:Y:S01]  /*40e0*/  LEA.HI.X.SX32 R16, R16, c[0x0][0x164], 0x1, P2 ;  /* 0x0000590010107a11 */ /* 0x000fe200010f0eff */
[----:B------:R-:W-:Y:S01]  /*40f0*/  IMAD R216, R216, c[0x0][0x190], RZ ;  /* 0x00006400d8d87a24 */ /* 0x000fe200078e02ff */
[----:B------:R-:W-:Y:S01]  /*4100*/  LEA R13, P3, R17, c[0x0][0x160], 0x1 ;  /* 0x00005800110d7a11 */ /* 0x000fe200078608ff */
        /* <DEDUP_REMOVED lines=10> */
[----:B------:R-:W-:Y:S01]  /*41b0*/  IMAD.MOV.U32 R10, RZ, RZ, c[0x0][0x18c] ;  /* 0x00006300ff0a7624 */ /* 0x000fe200078e00ff */
[----:B------:R-:W-:Y:S01]  /*41c0*/  LEA.HI.X.SX32 R17, R17, c[0x0][0x164], 0x1, P3 ;  /* 0x0000590011117a11 */ /* 0x000fe200018f0eff */
[----:B------:R-:W-:Y:S01]  /*41d0*/  IMAD.MOV.U32 R11, RZ, RZ, c[0x0][0x188] ;  /* 0x00006200ff0b7624 */ /* 0x000fe200078e00ff */
[----:B------:R-:W-:Y:S01]  /*41e0*/  LEA.HI.X.SX32 R18, R18, c[0x0][0x164], 0x1, P4 ;  /* 0x0000590012127a11 */ /* 0x000fe200020f0eff */
[----:B------:R-:W-:Y:S01]  /*41f0*/  CS2R R104, SRZ ;  /* 0x0000000000687805 */ /* 0x000fe2000001ff00 */
        /* <DEDUP_REMOVED lines=8> */
[----:B------:R-:W-:Y:S01]  /*4280*/  LEA R25, P5, R58, c[0x0][0x168], 0x1 ;  /* 0x00005a003a197a11 */ /* 0x000fe200078a08ff */
        /* <DEDUP_REMOVED lines=11> */
[----:B------:R-:W-:Y:S01]  /*4340*/  LEA.HI.X.SX32 R35, R58, c[0x0][0x16c], 0x1, P5 ;  /* 0x00005b003a237a11 */ /* 0x000fe200028f0eff */
[----:B------:R-:W-:Y:S01]  /*4350*/  CS2R R68, SRZ ;  /* 0x0000000000447805 */ /* 0x000fe2000001ff00 */
[----:B------:R-:W-:Y:S01]  /*4360*/  LEA.HI.X.SX32 R37, R59, c[0x0][0x16c], 0x1, P4 ;  /* 0x00005b003b257a11 */ /* 0x000fe200020f0eff */
[----:B------:R-:W-:Y:S01]  /*4370*/  CS2R R70, SRZ ;  /* 0x0000000000467805 */ /* 0x000fe2000001ff00 */
[----:B------:R-:W-:Y:S01]  /*4380*/  LEA.HI.X.SX32 R39, R60, c[0x0][0x16c], 0x1, P3 ;  /* 0x00005b003c277a11 */ /* 0x000fe200018f0eff */
[----:B------:R-:W-:Y:S01]  /*4390*/  IMAD.SHL.U32 R10, R10, 0x20, RZ ;  /* 0x000000200a0a7824 */ /* 0x000fe200078e00ff */
[----:B------:R-:W-:Y:S01]  /*43a0*/  LEA.HI.X.SX32 R113, R61, c[0x0][0x16c], 0x1, P2 ;  /* 0x00005b003d717a11 */ /* 0x000fe200010f0eff */
[----:B------:R-:W-:Y:S01]  /*43b0*/  IMAD.SHL.U32 R11, R11, 0x20, RZ ;  /* 0x000000200b0b7824 */ /* 0x000fe200078e00ff */
[----:B------:R-:W-:Y:S01]  /*43c0*/  LEA.HI.X.SX32 R115, R62, c[0x0][0x16c], 0x1, P1 ;  /* 0x00005b003e737a11 */ /* 0x000fe200008f0eff */
[----:B------:R-:W-:Y:S01]  /*43d0*/  IMAD.WIDE R228, R228, 0x2, RZ ;  /* 0x00000002e4e47825 */ /* 0x000fe200078e02ff */
[----:B------:R-:W-:-:S02]  /*43e0*/  LEA.HI.X.SX32 R117, R63, c[0x0][0x16c], 0x1, P0 ;  /* 0x00005b003f757a11 */ /* 0x000fc400000f0eff */
[----:B------:R-:W-:Y:S02]  /*43f0*/  LEA R36, P5, R64, c[0x0][0x168], 0x1 ;  /* 0x00005a0040247a11 */ /* 0x000fe400078a08ff */
[----:B------:R-:W-:Y:S02]  /*4400*/  LEA R38, P4, R65, c[0x0][0x168], 0x1 ;  /* 0x00005a0041267a11 */ /* 0x000fe400078808ff */
[----:B------:R-:W-:Y:S02]  /*4410*/  LEA R112, P3, R123, c[0x0][0x168], 0x1 ;  /* 0x00005a007b707a11 */ /* 0x000fe400078608ff */
[----:B------:R-:W-:Y:S02]  /*4420*/  LEA R114, P2, R125, c[0x0][0x168], 0x1 ;  /* 0x00005a007d727a11 */ /* 0x000fe400078408ff */
[----:B------:R-:W-:Y:S02]  /*4430*/  LEA R116, P1, R127, c[0x0][0x168], 0x1 ;  /* 0x00005a007f747a11 */ /* 0x000fe400078208ff */
[----:B------:R-:W-:-:S02]  /*4440*/  LEA R118, P0, R129, c[0x0][0x168], 0x1 ;  /* 0x00005a0081767a11 */ /* 0x000fc400078008ff */
[----:B------:R-:W-:Y:S02]  /*4450*/  LEA.HI.X.SX32 R119, R64, c[0x0][0x16c], 0x1, P5 ;  /* 0x00005b0040777a11 */ /* 0x000fe400028f0eff */
[----:B------:R-:W-:Y:S02]  /*4460*/  LEA.HI.X.SX32 R121, R65, c[0x0][0x16c], 0x1, P4 ;  /* 0x00005b0041797a11 */ /* 0x000fe400020f0eff */
[----:B------:R-:W-:Y:S02]  /*4470*/  LEA.HI.X.SX32 R123, R123, c[0x0][0x16c], 0x1, P3 ;  /* 0x00005b007b7b7a11 */ /* 0x000fe400018f0eff */
[----:B------:R-:W-:Y:S02]  /*4480*/  LEA.HI.X.SX32 R125, R125, c[0x0][0x16c], 0x1, P2 ;  /* 0x00005b007d7d7a11 */ /* 0x000fe400010f0eff */
[----:B------:R-:W-:Y:S02]  /*4490*/  LEA.HI.X.SX32 R127, R127, c[0x0][0x16c], 0x1, P1 ;  /* 0x00005b007f7f7a11 */ /* 0x000fe400008f0eff */
        /* <DEDUP_REMOVED lines=79> */
[----:B------:R-:W-:Y:S02]  /*4990*/  SHF.R.S32.HI R8, RZ, 0x1f, R9 ;  /* 0x0000001fff087819 */ /* 0x000fe40000011409 */
[----:B------:R-:W-:Y:S02]  /*49a0*/  LEA.HI.X.SX32 R203, R83, c[0x0][0x16c], 0x1, P5 ;  /* 0x00005b0053cb7a11 */ /* 0x000fe400028f0eff */
[----:B------:R-:W-:Y:S02]  /*49b0*/  LEA.HI.X.SX32 R205, R74, c[0x0][0x16c], 0x1, P4 ;  /* 0x00005b004acd7a11 */ /* 0x000fe400020f0eff */
[----:B------:R-:W-:Y:S02]  /*49c0*/  LEA.HI.X.SX32 R207, R76, c[0x0][0x16c], 0x1, P3 ;  /* 0x00005b004ccf7a11 */ /* 0x000fe400018f0eff */
[----:B------:R-:W-:Y:S02]  /*49d0*/  LEA.HI.X.SX32 R209, R78, c[0x0][0x16c], 0x1, P2 ;  /* 0x00005b004ed17a11 */ /* 0x000fe400010f0eff */
[----:B------:R-:W-:-:S02]  /*49e0*/  LEA.HI.X.SX32 R211, R80, c[0x0][0x16c], 0x1, P1 ;  /* 0x00005b0050d37a11 */ /* 0x000fc400008f0eff */
[----:B------:R-:W-:Y:S02]  /*49f0*/  LEA.HI.X.SX32 R213, R82, c[0x0][0x16c], 0x1, P0 ;  /* 0x00005b0052d57a11 */ /* 0x000fe400000f0eff */
[----:B------:R-:W-:Y:S02]  /*4a00*/  LEA R22, P6, R55, c[0x0][0x168], 0x1 ;  /* 0x00005a0037167a11 */ /* 0x000fe400078c08ff */
[----:B------:R-:W-:Y:S02]  /*4a10*/  LEA R204, P5, R215, c[0x0][0x168], 0x1 ;  /* 0x00005a00d7cc7a11 */ /* 0x000fe400078a08ff */
[----:B------:R-:W-:Y:S02]  /*4a20*/  LEA R206, P4, R216, c[0x0][0x168], 0x1 ;  /* 0x00005a00d8ce7a11 */ /* 0x000fe400078808ff */
[----:B------:R-:W-:Y:S02]  /*4a30*/  LEA R208, P3, R217, c[0x0][0x168], 0x1 ;  /* 0x00005a00d9d07a11 */ /* 0x000fe400078608ff */
[----:B------:R-:W-:-:S02]  /*4a40*/  LEA R210, P2, R218, c[0x0][0x168], 0x1 ;  /* 0x00005a00dad27a11 */ /* 0x000fc400078408ff */
[----:B------:R-:W-:Y:S02]  /*4a50*/  LEA R212, P1, R219, c[0x0][0x168], 0x1 ;  /* 0x00005a00dbd47a11 */ /* 0x000fe400078208ff */
[----:B------:R-:W-:Y:S02]  /*4a60*/  LEA R214, P0, R220, c[0x0][0x168], 0x1 ;  /* 0x00005a00dcd67a11 */ /* 0x000fe400078008ff */
[C---:B------:R-:W-:Y:S01]  /*4a70*/  SHF.L.U64.HI R8, R9.reuse, 0x1, R8 ;  /* 0x0000000109087819 */ /* 0x040fe20000010208 */
[----:B------:R-:W-:Y:S01]  /*4a80*/  IMAD.SHL.U32 R9, R9, 0x2, RZ ;  /* 0x0000000209097824 */ /* 0x000fe200078e00ff */
[----:B------:R-:W-:Y:S02]  /*4a90*/  LOP3.LUT R20, R221, 0x20, RZ, 0x3c, !PT ;  /* 0x00000020dd147812 */ /* 0x000fe400078e3cff */
[----:B------:R-:W-:Y:S02]  /*4aa0*/  LEA.HI.X.SX32 R29, R55, c[0x0][0x16c], 0x1, P6 ;  /* 0x00005b00371d7a11 */ /* 0x000fe400030f0eff */
[----:B------:R-:W-:-:S02]  /*4ab0*/  LEA.HI.X.SX32 R215, R215, c[0x0][0x16c], 0x1, P5 ;  /* 0x00005b00d7d77a11 */ /* 0x000fc400028f0eff */
[----:B------:R-:W-:Y:S02]  /*4ac0*/  LEA.HI.X.SX32 R216, R216, c[0x0][0x16c], 0x1, P4 ;  /* 0x00005b00d8d87a11 */ /* 0x000fe400020f0eff */
[----:B------:R-:W-:Y:S02]  /*4ad0*/  LEA.HI.X.SX32 R217, R217, c[0x0][0x16c], 0x1, P3 ;  /* 0x00005b00d9d97a11 */ /* 0x000fe400018f0eff */
[----:B------:R-:W-:Y:S02]  /*4ae0*/  LEA.HI.X.SX32 R218, R218, c[0x0][0x16c], 0x1, P2 ;  /* 0x00005b00dada7a11 */ /* 0x000fe400010f0eff */
[----:B------:R-:W-:Y:S02]  /*4af0*/  LEA.HI.X.SX32 R219, R219, c[0x0][0x16c], 0x1, P1 ;  /* 0x00005b00dbdb7a11 */ /* 0x000fe400008f0eff */
[----:B------:R-:W-:Y:S02]  /*4b00*/  LEA.HI.X.SX32 R220, R220, c[0x0][0x16c], 0x1, P0 ;  /* 0x00005b00dcdc7a11 */ /* 0x000fe400000f0eff */
.L_x_3:
[----:B------:R-:W-:Y:S02]  /*4b10*/  ISETP.GE.AND P0, PT, R227, UR4, PT ;  /* 0x00000004e3007c0c */ /* 0x000fe4000bf06270 */
[----:B------:R-:W-:-:S02]  /*4b20*/  ISETP.GE.AND P3, PT, R226, UR4, PT ;  /* 0x00000004e2007c0c */ /* 0x000fc4000bf66270 */
[C---:B------:R-:W-:Y:S02]  /*4b30*/  IADD3 R42, P1, R228.reuse, R15, RZ ;  /* 0x0000000fe42a7210 */ /* 0x040fe40007f3e0ff */
[----:B------:R-:W-:Y:S02]  /*4b40*/  IADD3 R40, P2, R228, R14, RZ ;  /* 0x0000000ee4287210 */ /* 0x000fe40007f5e0ff */
[----:B------:R-:W-:Y:S01]  /*4b50*/  PRMT R54, RZ, 0x7610, R54 ;  /* 0x00007610ff367816 */ /* 0x000fe20000000036 */
[C---:B------:R-:W-:Y:S01]  /*4b60*/  IMAD.X R43, R229.reuse, 0x1, R19, P1 ;  /* 0x00000001e52b7824 */ /* 0x040fe200008e0613 */
[----:B------:R-:W-:Y:S01]  /*4b70*/  PRMT R53, RZ, 0x7610, R53 ;  /* 0x00007610ff357816 */ /* 0x000fe20000000035 */
[----:B------:R-:W-:Y:S01]  /*4b80*/  IMAD.X R41, R229, 0x1, R18, P2 ;  /* 0x00000001e5297824 */ /* 0x000fe200010e0612 */
[----:B------:R-:W-:Y:S02]  /*4b90*/  ISETP.GE.AND P1, PT, R225, UR4, PT ;  /* 0x00000004e1007c0c */ /* 0x000fe4000bf26270 */
[----:B------:R-:W-:Y:S01]  /*4ba0*/  ISETP.GE.AND P4, PT, R224, UR4, PT ;  /* 0x00000004e0007c0c */ /* 0x000fe2000bf86270 */
[----:B------:R0:W2:Y:S04]  /*4bb0*/  @!P0 LDG.E.U16 R54, [R42.64] ;  /* 0x000000062a368981 */ /* 0x0000a8000c1e1500 */
[----:B------:R1:W3:Y:S01]  /*4bc0*/  @!P3 LDG.E.U16 R53, [R40.64] ;  /* 0x000000062835b981 */ /* 0x0002e2000c1e1500 */
[----:B------:R-:W-:-:S02]  /*4bd0*/  PRMT R52, RZ, 0x7610, R52 ;  /* 0x00007610ff347816 */ /* 0x000fc40000000034 */
[C---:B0-----:R-:W-:Y:S02]  /*4be0*/  IADD3 R42, P0, R228.reuse, R13, RZ ;  /* 0x0000000de42a7210 */ /* 0x041fe40007f1e0ff */
[----:B-1----:R-:W-:-:S03]  /*4bf0*/  IADD3 R40, P2, R228, R12, RZ ;  /* 0x0000000ce4287210 */ /* 0x002fc60007f5e0ff */
[C---:B------:R-:W-:Y:S01]  /*4c00*/  IMAD.X R43, R229.reuse, 0x1, R17, P0 ;  /* 0x00000001e52b7824 */ /* 0x040fe200000e0611 */
[----:B------:R-:W-:Y:S02]  /*4c10*/  PRMT R51, RZ, 0x7610, R51 ;  /* 0x00007610ff337816 */ /* 0x000fe40000000033 */
[----:B------:R-:W-:Y:S02]  /*4c20*/  IADD3.X R41, R229, R16, RZ, P2, !PT ;  /* 0x00000010e5297210 */ /* 0x000fe400017fe4ff */
[----:B------:R0:W4:Y:S04]  /*4c30*/  @!P1 LDG.E.U16 R52, [R42.64] ;  /* 0x000000062a349981 */ /* 0x000128000c1e1500 */
[----:B------:R1:W5:Y:S04]  /*4c40*/  @!P4 LDG.E.U16 R51, [R40.64] ;  /* 0x000000062833c981 */ /* 0x000368000c1e1500 */
[----:B------:R-:W-:Y:S01]  /*4c50*/  BAR.SYNC.DEFER_BLOCKING 0x0 ;  /* 0x0000000000007b1d */ /* 0x000fe20000010000 */
[----:B------:R-:W-:-:S02]  /*4c60*/  ISETP.GE.AND P0, PT, R223, UR4, PT ;  /* 0x00000004df007c0c */ /* 0x000fc4000bf06270 */
[-C--:B------:R-:W-:Y:S02]  /*4c70*/  IADD3 R44, P1, R21, R9.reuse, RZ ;  /* 0x00000009152c7210 */ /* 0x080fe40007f3e0ff */
[-C--:B0-----:R-:W-:Y:S02]  /*4c80*/  IADD3 R42, P2, R214, R9.reuse, RZ ;  /* 0x00000009d62a7210 */ /* 0x081fe40007f5e0ff */
[----:B------:R-:W-:Y:S01]  /*4c90*/  PRMT R50, RZ, 0x7610, R50 ;  /* 0x00007610ff327816 */ /* 0x000fe20000000032 */
[--C-:B------:R-:W-:Y:S01]  /*4ca0*/  IMAD.X R45, R27, 0x1, R8.reuse, P1 ;  /* 0x000000011b2d7824 */ /* 0x100fe200008e0608 */
[-C--:B-1----:R-:W-:Y:S01]  /*4cb0*/  IADD3 R40, P1, R210, R9.reuse, RZ ;  /* 0x00000009d2287210 */ /* 0x082fe20007f3e0ff */
[----:B------:R-:W-:Y:S01]  /*4cc0*/  IMAD.X R43, R220, 0x1, R8, P2 ;  /* 0x00000001dc2b7824 */ /* 0x000fe200010e0608 */
[----:B------:R-:W-:Y:S02]  /*4cd0*/  PRMT R80, RZ, 0x7610, R80 ;  /* 0x00007610ff507816 */ /* 0x000fe40000000050 */
[----:B------:R-:W-:Y:S01]  /*4ce0*/  PRMT R49, RZ, 0x7610, R49 ;  /* 0x00007610ff317816 */ /* 0x000fe20000000031 */
[----:B------:R-:W-:Y:S01]  /*4cf0*/  IMAD.X R41, R218, 0x1, R8, P1 ;  /* 0x00000001da297824 */ /* 0x000fe200008e0608 */
[----:B------:R-:W-:-:S02]  /*4d00*/  IADD3 R46, P1, R206, R9, RZ ;  /* 0x00000009ce2e7210 */ /* 0x000fc40007f3e0ff */
[----:B------:R-:W-:Y:S01]  /*4d10*/  PRMT R48, RZ, 0x7610, R48 ;  /* 0x00007610ff307816 */ /* 0x000fe20000000030 */
[----:B------:R0:W2:Y:S02]  /*4d20*/  @!P0 LDG.E.U16 R50, [R42.64] ;  /* 0x000000062a328981 */ /* 0x0000a4000c1e1500 */
[----:B------:R-:W-:Y:S02]  /*4d30*/  IMAD.X R47, R216, 0x1, R8, P1 ;  /* 0x00000001d82f7824 */ /* 0x000fe400008e0608 */
[----:B------:R1:W2:Y:S04]  /*4d40*/  @!P0 LDG.E.U16 R80, [R44.64] ;  /* 0x000000062c508981 */ /* 0x0002a8000c1e1500 */
[----:B------:R1:W2:Y:S01]  /*4d50*/  @!P0 LDG.E.U16 R49, [R40.64] ;  /* 0x0000000628318981 */ /* 0x0002a2000c1e1500 */
[----:B0-----:R-:W-:-:S02]  /*4d60*/  IADD3 R42, P2, R202, R9, RZ ;  /* 0x00000009ca2a7210 */ /* 0x001fc40007f5e0ff */
[----:B-1----:R-:W-:-:S03]  /*4d70*/  PRMT R45, RZ, 0x7610, R45 ;  /* 0x00007610ff2d7816 */ /* 0x002fc6000000002d */
[--C-:B------:R-:W-:Y:S01]  /*4d80*/  IMAD.X R43, R213, 0x1, R8.reuse, P2 ;  /* 0x00000001d52b7824 */ /* 0x100fe200010e0608 */
[-C--:B------:R-:W-:Y:S02]  /*4d90*/  IADD3 R40, P1, R198, R9.reuse, RZ ;  /* 0x00000009c6287210 */ /* 0x080fe40007f3e0ff */
[----:B------:R0:W2:Y:S03]  /*4da0*/  @!P0 LDG.E.U16 R45, [R46.64] ;  /* 0x000000062e2d8981 */ /* 0x0000a6000c1e1500 */
[----:B------:R-:W-:Y:S01]  /*4db0*/  IMAD.X R41, R209, 0x1, R8, P1 ;  /* 0x00000001d1297824 */ /* 0x000fe200008e0608 */
[----:B------:R1:W2:Y:S01]  /*4dc0*/  @!P0 LDG.E.U16 R48, [R42.64] ;  /* 0x000000062a308981 */ /* 0x0002a2000c1e1500 */
[----:B0-----:R-:W-:Y:S02]  /*4dd0*/  PRMT R47, RZ, 0x7610, R47 ;  /* 0x00007610ff2f7816 */ /* 0x001fe4000000002f */
[----:B-1----:R-:W-:-:S02]  /*4de0*/  IADD3 R42, P1, R194, R9, RZ ;  /* 0x00000009c22a7210 */ /* 0x002fc40007f3e0ff */
[----:B------:R-:W-:Y:S02]  /*4df0*/  PRMT R46, RZ, 0x7610, R46 ;  /* 0x00007610ff2e7816 */ /* 0x000fe4000000002e */
[----:B------:R0:W2:Y:S01]  /*4e00*/  @!P0 LDG.E.U16 R47, [R40.64] ;  /* 0x00000006282f8981 */ /* 0x0000a2000c1e1500 */
[----:B------:R-:W-:-:S05]  /*4e10*/  IMAD.X R43, R205, 0x1, R8, P1 ;  /* 0x00000001cd2b7824 */ /* 0x000fca00008e0608 */
[----:B------:R1:W2:Y:S01]  /*4e20*/  @!P0 LDG.E.U16 R46, [R42.64] ;  /* 0x000000062a2e8981 */ /* 0x0002a2000c1e1500 */
[----:B0-----:R-:W-:-:S05]  /*4e30*/  IADD3 R40, P1, R186, R9, RZ ;  /* 0x00000009ba287210 */ /* 0x001fca0007f3e0ff */
[----:B------:R-:W-:Y:S01]  /*4e40*/  IMAD.X R41, R197, 0x1, R8, P1 ;  /* 0x00000001c5297824 */ /* 0x000fe200008e0608 */
[-C--:B------:R-:W-:Y:S02]  /*4e50*/  IADD3 R58, P1, R182, R9.reuse, RZ ;  /* 0x00000009b63a7210 */ /* 0x080fe40007f3e0ff */
[----:B-1----:R-:W-:Y:S02]  /*4e60*/  PRMT R43, RZ, 0x7610, R43 ;  /* 0x00007610ff2b7816 */ /* 0x002fe4000000002b */
[----:B------:R-:W-:Y:S01]  /*4e70*/  PRMT R42, RZ, 0x7610, R42 ;  /* 0x00007610ff2a7816 */ /* 0x000fe2000000002a */
[----:B------:R-:W-:Y:S01]  /*4e80*/  IMAD.X R59, R193, 0x1, R8, P1 ;  /* 0x00000001c13b7824 */ /* 0x000fe200008e0608 */
[----:B------:R-:W-:Y:S02]  /*4e90*/  IADD3 R56, P2, R190, R9, RZ ;  /* 0x00000009be387210 */ /* 0x000fe40007f5e0ff */
[----:B------:R0:W2:Y:S01]  /*4ea0*/  @!P0 LDG.E.U16 R43, [R40.64] ;  /* 0x00000006282b8981 */ /* 0x0000a2000c1e1500 */
[----:B------:R-:W-:-:S02]  /*4eb0*/  PRMT R44, RZ, 0x7610, R44 ;  /* 0x00007610ff2c7816 */ /* 0x000fc4000000002c */
[----:B------:R-:W-:Y:S01]  /*4ec0*/  PRMT R248, RZ, 0x7610, R248 ;  /* 0x00007610fff87816 */ /* 0x000fe200000000f8 */
[----:B------:R1:W2:Y:S01]  /*4ed0*/  @!P0 LDG.E.U16 R42, [R58.64] ;  /* 0x000000063a2a8981 */ /* 0x0002a2000c1e1500 */
[----:B0-----:R-:W-:Y:S01]  /*4ee0*/  IADD3 R40, P1, R174, R9, RZ ;  /* 0x00000009ae287210 */ /* 0x001fe20007f3e0ff */
[----:B------:R-:W-:-:S04]  /*4ef0*/  IMAD.X R57, R201, 0x1, R8, P2 ;  /* 0x00000001c9397824 */ /* 0x000fc800010e0608 */
[----:B------:R-:W-:Y:S01]  /*4f00*/  IMAD.X R41, R185, 0x1, R8, P1 ;  /* 0x00000001b9297824 */ /* 0x000fe200008e0608 */
[----:B-1----:R-:W-:Y:S01]  /*4f10*/  IADD3 R58, P1, R170, R9, RZ ;  /* 0x00000009aa3a7210 */ /* 0x002fe20007f3e0ff */
[----:B------:R0:W2:Y:S01]  /*4f20*/  @!P0 LDG.E.U16 R44, [R56.64] ;  /* 0x00000006382c8981 */ /* 0x0000a2000c1e1500 */
[----:B------:R-:W-:-:S03]  /*4f30*/  PRMT R247, RZ, 0x7610, R247 ;  /* 0x00007610fff77816 */ /* 0x000fc600000000f7 */
[----:B------:R1:W2:Y:S01]  /*4f40*/  @!P0 LDG.E.U16 R248, [R40.64] ;  /* 0x0000000628f88981 */ /* 0x0002a2000c1e1500 */
[--C-:B------:R-:W-:Y:S01]  /*4f50*/  IMAD.X R59, R181, 0x1, R8.reuse, P1 ;  /* 0x00000001b53b7824 */ /* 0x100fe200008e0608 */
[----:B------:R-:W-:Y:S02]  /*4f60*/  PRMT R249, RZ, 0x7610, R249 ;  /* 0x00007610fff97816 */ /* 0x000fe400000000f9 */
[-C--:B0-----:R-:W-:Y:S02]  /*4f70*/  IADD3 R56, P2, R178, R9.reuse, RZ ;  /* 0x00000009b2387210 */ /* 0x081fe40007f5e0ff */
[----:B------:R0:W2:Y:S01]  /*4f80*/  @!P0 LDG.E.U16 R247, [R58.64] ;  /* 0x000000063af78981 */ /* 0x0000a2000c1e1500 */
[----:B-1----:R-:W-:Y:S02]  /*4f90*/  IADD3 R40, P1, R162, R9, RZ ;  /* 0x00000009a2287210 */ /* 0x002fe40007f3e0ff */
[----:B------:R-:W-:Y:S01]  /*4fa0*/  IMAD.X R57, R189, 0x1, R8, P2 ;  /* 0x00000001bd397824 */ /* 0x000fe200010e0608 */
[----:B------:R-:W-:-:S02]  /*4fb0*/  PRMT R245, RZ, 0x7610, R245 ;  /* 0x00007610fff57816 */ /* 0x000fc400000000f5 */
[----:B------:R-:W-:Y:S02]  /*4fc0*/  IMAD.X R41, R173, 0x1, R8, P1 ;  /* 0x00000001ad297824 */ /* 0x000fe400008e0608 */
[----:B------:R1:W2:Y:S01]  /*4fd0*/  @!P0 LDG.E.U16 R249, [R56.64] ;  /* 0x0000000638f98981 */ /* 0x0002a2000c1e1500 */
[-C--:B0-----:R-:W-:Y:S02]  /*4fe0*/  IADD3 R58, P1, R158, R9.reuse, RZ ;  /* 0x000000099e3a7210 */ /* 0x081fe40007f3e0ff */
[----:B------:R-:W-:Y:S01]  /*4ff0*/  PRMT R244, RZ, 0x7610, R244 ;  /* 0x00007610fff47816 */ /* 0x000fe200000000f4 */
[----:B------:R0:W2:Y:S01]  /*5000*/  @!P0 LDG.E.U16 R245, [R40.64] ;  /* 0x0000000628f58981 */ /* 0x0000a2000c1e1500 */
[----:B------:R-:W-:Y:S02]  /*5010*/  IADD3.X R59, R169, R8, RZ, P1, !PT ;  /* 0x00000008a93b7210 */ /* 0x000fe40000ffe4ff */
[----:B-1----:R-:W-:-:S03]  /*5020*/  IADD3 R56, P2, R166, R9, RZ ;  /* 0x00000009a6387210 */ /* 0x002fc60007f5e0ff */
[----:B------:R1:W2:Y:S01]  /*5030*/  @!P0 LDG.E.U16 R244, [R58.64] ;  /* 0x000000063af48981 */ /* 0x0002a2000c1e1500 */
[-C--:B0-----:R-:W-:Y:S01]  /*5040*/  IADD3 R40, P1, R150, R9.reuse, RZ ;  /* 0x0000000996287210 */ /* 0x081fe20007f3e0ff */
[----:B------:R-:W-:Y:S01]  /*5050*/  IMAD.X R57, R177, 0x1, R8, P2 ;  /* 0x00000001b1397824 */ /* 0x000fe200010e0608 */
[----:B------:R-:W-:Y:S02]  /*5060*/  PRMT R246, RZ, 0x7610, R246 ;  /* 0x00007610fff67816 */ /* 0x000fe400000000f6 */
[----:B------:R-:W-:Y:S01]  /*5070*/  PRMT R242, RZ, 0x7610, R242 ;  /* 0x00007610fff27816 */ /* 0x000fe200000000f2 */
[----:B------:R-:W-:Y:S01]  /*5080*/  IMAD.X R41, R161, 0x1, R8, P1 ;  /* 0x00000001a1297824 */ /* 0x000fe200008e0608 */
[----:B-1----:R-:W-:Y:S02]  /*5090*/  IADD3 R58, P1, R146, R9, RZ ;  /* 0x00000009923a7210 */ /* 0x002fe40007f3e0ff */
        /* <DEDUP_REMOVED lines=14> */
[----:B------:R0:W2:Y:S02]  /*5180*/  @!P0 LDG.E.U16 R239, [R40.64] ;  /* 0x0000000628ef8981 */ /* 0x0000a4000c1e1500 */
[----:B------:R-:W-:Y:S01]  /*5190*/  IMAD.X R59, R145, 0x1, R8, P1 ;  /* 0x00000001913b7824 */ /* 0x000fe200008e0608 */
[----:B-1----:R-:W-:-:S04]  /*51a0*/  IADD3 R56, P2, R142, R9, RZ ;  /* 0x000000098e387210 */ /* 0x002fc80007f5e0ff */
[----:B------:R1:W2:Y:S01]  /*51b0*/  @!P0 LDG.E.U16 R238, [R58.64] ;  /* 0x000000063aee8981 */ /* 0x0002a2000c1e1500 */
[----:B------:R-:W-:Y:S02]  /*51c0*/  PRMT R240, RZ, 0x7610, R240 ;  /* 0x00007610fff07816 */ /* 0x000fe400000000f0 */
[----:B0-----:R-:W-:Y:S01]  /*51d0*/  IADD3 R40, P1, R126, R9, RZ ;  /* 0x000000097e287210 */ /* 0x001fe20007f3e0ff */
[----:B------:R-:W-:Y:S01]  /*51e0*/  IMAD.X R57, R153, 0x1, R8, P2 ;  /* 0x0000000199397824 */ /* 0x000fe200010e0608 */
[----:B------:R-:W-:-:S03]  /*51f0*/  PRMT R236, RZ, 0x7610, R236 ;  /* 0x00007610ffec7816 */ /* 0x000fc600000000ec */
[--C-:B------:R-:W-:Y:S01]  /*5200*/  IMAD.X R41, R137, 0x1, R8.reuse, P1 ;  /* 0x0000000189297824 */ /* 0x100fe200008e0608 */
[----:B------:R0:W2:Y:S01]  /*5210*/  @!P0 LDG.E.U16 R240, [R56.64] ;  /* 0x0000000638f08981 */ /* 0x0000a2000c1e1500 */
[-C--:B-1----:R-:W-:Y:S02]  /*5220*/  IADD3 R58, P1, R122, R9.reuse, RZ ;  /* 0x000000097a3a7210 */ /* 0x082fe40007f3e0ff */
[----:B------:R-:W-:Y:S01]  /*5230*/  PRMT R235, RZ, 0x7610, R235 ;  /* 0x00007610ffeb7816 */ /* 0x000fe200000000eb */
[----:B------:R1:W2:Y:S02]  /*5240*/  @!P0 LDG.E.U16 R236, [R40.64] ;  /* 0x0000000628ec8981 */ /* 0x0002a4000c1e1500 */
[----:B------:R-:W-:Y:S01]  /*5250*/  IMAD.X R59, R133, 0x1, R8, P1 ;  /* 0x00000001853b7824 */ /* 0x000fe200008e0608 */
[----:B0-----:R-:W-:-:S04]  /*5260*/  IADD3 R56, P2, R130, R9, RZ ;  /* 0x0000000982387210 */ /* 0x001fc80007f5e0ff */
[----:B------:R0:W2:Y:S01]  /*5270*/  @!P0 LDG.E.U16 R235, [R58.64] ;  /* 0x000000063aeb8981 */ /* 0x0000a2000c1e1500 */
[----:B------:R-:W-:Y:S02]  /*5280*/  PRMT R237, RZ, 0x7610, R237 ;  /* 0x00007610ffed7816 */ /* 0x000fe400000000ed */
[----:B-1----:R-:W-:Y:S01]  /*5290*/  IADD3 R40, P1, R114, R9, RZ ;  /* 0x0000000972287210 */ /* 0x002fe20007f3e0ff */
[----:B------:R-:W-:Y:S01]  /*52a0*/  IMAD.X R57, R141, 0x1, R8, P2 ;  /* 0x000000018d397824 */ /* 0x000fe200010e0608 */
[----:B------:R-:W-:-:S03]  /*52b0*/  PRMT R233, RZ, 0x7610, R233 ;  /* 0x00007610ffe97816 */ /* 0x000fc600000000e9 */
[----:B------:R-:W-:Y:S01]  /*52c0*/  IMAD.X R41, R125, 0x1, R8, P1 ;  /* 0x000000017d297824 */ /* 0x000fe200008e0608 */
[----:B------:R1:W2:Y:S01]  /*52d0*/  @!P0 LDG.E.U16 R237, [R56.64] ;  /* 0x0000000638ed8981 */ /* 0x0002a2000c1e1500 */
[-C--:B0-----:R-:W-:Y:S02]  /*52e0*/  IADD3 R58, P1, R38, R9.reuse, RZ ;  /* 0x00000009263a7210 */ /* 0x081fe40007f3e0ff */
[----:B------:R-:W-:Y:S01]  /*52f0*/  PRMT R232, RZ, 0x7610, R232 ;  /* 0x00007610ffe87816 */ /* 0x000fe200000000e8 */
[----:B------:R0:W2:Y:S01]  /*5300*/  @!P0 LDG.E.U16 R233, [R40.64] ;  /* 0x0000000628e98981 */ /* 0x0000a2000c1e1500 */
[----:B------:R-:W-:Y:S01]  /*5310*/  PRMT R234, RZ, 0x7610, R234 ;  /* 0x00007610ffea7816 */ /* 0x000fe200000000ea */
[----:B------:R-:W-:Y:S01]  /*5320*/  IMAD.X R59, R121, 0x1, R8, P1 ;  /* 0x00000001793b7824 */ /* 0x000fe200008e0608 */
[----:B-1----:R-:W-:-:S04]  /*5330*/  IADD3 R56, P2, R118, R9, RZ ;  /* 0x0000000976387210 */ /* 0x002fc80007f5e0ff */
[----:B------:R1:W2:Y:S01]  /*5340*/  @!P0 LDG.E.U16 R232, [R58.64] ;  /* 0x000000063ae88981 */ /* 0x0002a2000c1e1500 */
        /* <DEDUP_REMOVED lines=9> */
[-C--:B0-----:R-:W-:Y:S02]  /*53e0*/  IADD3 R56, P2, R34, R9.reuse, RZ ;  /* 0x0000000922387210 */ /* 0x081fe40007f5e0ff */
[----:B-1----:R-:W-:-:S03]  /*53f0*/  IADD3 R40, P1, R22, R9, RZ ;  /* 0x0000000916287210 */ /* 0x002fc60007f3e0ff */
[--C-:B------:R-:W-:Y:S01]  /*5400*/  IMAD.X R57, R117, 0x1, R8.reuse, P2 ;  /* 0x0000000175397824 */ /* 0x100fe200010e0608 */
[----:B------:R-:W-:Y:S02]  /*5410*/  PRMT R83, RZ, 0x7610, R83 ;  /* 0x00007610ff537816 */ /* 0x000fe40000000053 */
[----:B------:R-:W-:Y:S01]  /*5420*/  PRMT R81, RZ, 0x7610, R81 ;  /* 0x00007610ff517816 */ /* 0x000fe20000000051 */
[----:B------:R-:W-:Y:S01]  /*5430*/  IMAD.X R41, R29, 0x1, R8, P1 ;  /* 0x000000011d297824 */ /* 0x000fe200008e0608 */
[----:B------:R0:W2:Y:S01]  /*5440*/  @!P0 LDG.E.U16 R231, [R56.64] ;  /* 0x0000000638e78981 */ /* 0x0000a2000c1e1500 */
[----:B------:R-:W-:-:S03]  /*5450*/  PRMT R82, RZ, 0x7610, R82 ;  /* 0x00007610ff527816 */ /* 0x000fc60000000052 */
[----:B------:R1:W2:Y:S04]  /*5460*/  @!P0 LDG.E.U16 R83, [R58.64] ;  /* 0x000000063a538981 */ /* 0x0002a8000c1e1500 */
[----:B------:R1:W2:Y:S01]  /*5470*/  @!P0 LDG.E.U16 R81, [R40.64] ;  /* 0x0000000628518981 */ /* 0x0002a2000c1e1500 */
[----:B0-----:R-:W-:-:S04]  /*5480*/  IADD3 R56, P2, R24, R9, RZ ;  /* 0x0000000918387210 */ /* 0x001fc80007f5e0ff */
[----:B------:R-:W-:Y:S02]  /*5490*/  IADD3.X R57, R33, R8, RZ, P2, !PT ;  /* 0x0000000821397210 */ /* 0x000fe400017fe4ff */
[-C--:B-1----:R-:W-:Y:S02]  /*54a0*/  IADD3 R58, P1, R212, R9.reuse, RZ ;  /* 0x00000009d43a7210 */ /* 0x082fe40007f3e0ff */
[----:B------:R-:W-:Y:S01]  /*54b0*/  IADD3 R40, P2, R208, R9, RZ ;  /* 0x00000009d0287210 */ /* 0x000fe20007f5e0ff */
[----:B------:R0:W2:Y:S01]  /*54c0*/  @!P0 LDG.E.U16 R82, [R56.64] ;  /* 0x0000000638528981 */ /* 0x0000a2000c1e1500 */
[----:B------:R-:W-:Y:S01]  /*54d0*/  PRMT R78, RZ, 0x7610, R78 ;  /* 0x00007610ff4e7816 */ /* 0x000fe2000000004e */
[--C-:B------:R-:W-:Y:S02]  /*54e0*/  IMAD.X R59, R219, 0x1, R8.reuse, P1 ;  /* 0x00000001db3b7824 */ /* 0x100fe400008e0608 */
[----:B------:R-:W-:Y:S01]  /*54f0*/  IMAD.X R41, R217, 0x1, R8, P2 ;  /* 0x00000001d9297824 */ /* 0x000fe200010e0608 */
[----:B------:R-:W-:-:S04]  /*5500*/  PRMT R77, RZ, 0x7610, R77 ;  /* 0x00007610ff4d7816 */ /* 0x000fc8000000004d */
[----:B------:R1:W2:Y:S01]  /*5510*/  @!P0 LDG.E.U16 R78, [R40.64] ;  /* 0x00000006284e8981 */ /* 0x0002a2000c1e1500 */
[----:B0-----:R-:W-:-:S05]  /*5520*/  IADD3 R56, P1, R204, R9, RZ ;  /* 0x00000009cc387210 */ /* 0x001fca0007f3e0ff */
[----:B------:R-:W-:Y:S01]  /*5530*/  IMAD.X R57, R215, 0x1, R8, P1 ;  /* 0x00000001d7397824 */ /* 0x000fe200008e0608 */
[----:B-1----:R-:W-:-:S04]  /*5540*/  IADD3 R40, P1, R200, R9, RZ ;  /* 0x00000009c8287210 */ /* 0x002fc80007f3e0ff */
[----:B------:R0:W2:Y:S01]  /*5550*/  @!P0 LDG.E.U16 R77, [R56.64] ;  /* 0x00000006384d8981 */ /* 0x0000a2000c1e1500 */
[----:B------:R-:W-:Y:S01]  /*5560*/  PRMT R76, RZ, 0x7610, R76 ;  /* 0x00007610ff4c7816 */ /* 0x000fe2000000004c */
[----:B------:R-:W-:-:S05]  /*5570*/  IMAD.X R41, R211, 0x1, R8, P1 ;  /* 0x00000001d3297824 */ /* 0x000fca00008e0608 */
[----:B------:R1:W2:Y:S01]  /*5580*/  @!P0 LDG.E.U16 R76, [R40.64] ;  /* 0x00000006284c8981 */ /* 0x0002a2000c1e1500 */
[----:B0-----:R-:W-:-:S05]  /*5590*/  IADD3 R56, P1, R196, R9, RZ ;  /* 0x00000009c4387210 */ /* 0x001fca0007f3e0ff */
[----:B------:R-:W-:Y:S01]  /*55a0*/  IMAD.X R57, R207, 0x1, R8, P1 ;  /* 0x00000001cf397824 */ /* 0x000fe200008e0608 */
[----:B-1----:R-:W-:Y:S02]  /*55b0*/  IADD3 R40, P1, R192, R9, RZ ;  /* 0x00000009c0287210 */ /* 0x002fe40007f3e0ff */
[----:B------:R-:W-:-:S03]  /*55c0*/  PRMT R74, RZ, 0x7610, R74 ;  /* 0x00007610ff4a7816 */ /* 0x000fc6000000004a */
[----:B------:R-:W-:-:S05]  /*55d0*/  IMAD.X R41, R203, 0x1, R8, P1 ;  /* 0x00000001cb297824 */ /* 0x000fca00008e0608 */
[----:B------:R0:W3:Y:S01]  /*55e0*/  @!P0 LDG.E.U16 R74, [R40.64] ;  /* 0x00000006284a8981 */ /* 0x0000e2000c1e1500 */
[----:B------:R-:W-:Y:S02]  /*55f0*/  PRMT R73, RZ, 0x7610, R73 ;  /* 0x00007610ff497816 */ /* 0x000fe40000000049 */
[----:B0-----:R-:W-:-:S05]  /*5600*/  IADD3 R40, P1, R188, R9, RZ ;  /* 0x00000009bc287210 */ /* 0x001fca0007f3e0ff */
[----:B------:R-:W-:-:S05]  /*5610*/  IMAD.X R41, R199, 0x1, R8, P1 ;  /* 0x00000001c7297824 */ /* 0x000fca00008e0608 */
[----:B------:R0:W4:Y:S01]  /*5620*/  @!P0 LDG.E.U16 R73, [R40.64] ;  /* 0x0000000628498981 */ /* 0x000122000c1e1500 */
[----:B------:R-:W-:Y:S02]  /*5630*/  PRMT R72, RZ, 0x7610, R72 ;  /* 0x00007610ff487816 */ /* 0x000fe40000000048 */
[----:B0-----:R-:W-:-:S05]  /*5640*/  IADD3 R40, P1, R184, R9, RZ ;  /* 0x00000009b8287210 */ /* 0x001fca0007f3e0ff */
[----:B------:R-:W-:-:S05]  /*5650*/  IMAD.X R41, R195, 0x1, R8, P1 ;  /* 0x00000001c3297824 */ /* 0x000fca00008e0608 */
[----:B------:R0:W5:Y:S01]  /*5660*/  @!P0 LDG.E.U16 R72, [R40.64] ;  /* 0x0000000628488981 */ /* 0x000162000c1e1500 */
        /* <DEDUP_REMOVED lines=22> */
[----:B------:R-:W-:Y:S01]  /*57d0*/  IMAD.X R41, R171, 0x1, R8, P1 ;  /* 0x00000001ab297824 */ /* 0x000fe200008e0608 */
[----:B------:R-:W-:-:S04]  /*57e0*/  PRMT R61, RZ, 0x7610, R61 ;  /* 0x00007610ff3d7816 */ /* 0x000fc8000000003d */
[----:B------:R0:W5:Y:S02]  /*57f0*/  @!P0 LDG.E.U16 R62, [R40.64] ;  /* 0x00000006283e8981 */ /* 0x000164000c1e1500 */
[----:B0-----:R-:W-:-:S04]  /*5800*/  IADD3 R40, P1, R156, R9, RZ ;  /* 0x000000099c287210 */ /* 0x001fc80007f3e0ff */
[----:B------:R-:W-:-:S05]  /*5810*/  IADD3.X R41, R167, R8, RZ, P1, !PT ;  /* 0x00000008a7297210 */ /* 0x000fca0000ffe4ff */
[----:B------:R0:W5:Y:S01]  /*5820*/  @!P0 LDG.E.U16 R61, [R40.64] ;  /* 0x00000006283d8981 */ /* 0x000162000c1e1500 */
[----:B------:R-:W-:Y:S02]  /*5830*/  PRMT R60, RZ, 0x7610, R60 ;  /* 0x00007610ff3c7816 */ /* 0x000fe4000000003c */
[----:B0-----:R-:W-:Y:S02]  /*5840*/  IADD3 R40, P1, R152, R9, RZ ;  /* 0x0000000998287210 */ /* 0x001fe40007f3e0ff */
[----:B------:R-:W-:-:S03]  /*5850*/  PRMT R79, RZ, 0x7610, R79 ;  /* 0x00007610ff4f7816 */ /* 0x000fc6000000004f */
[----:B------:R-:W-:-:S03]  /*5860*/  IMAD.X R41, R163, 0x1, R8, P1 ;  /* 0x00000001a3297824 */ /* 0x000fc600008e0608 */
[----:B------:R0:W5:Y:S04]  /*5870*/  @!P0 LDG.E.U16 R79, [R58.64] ;  /* 0x000000063a4f8981 */ /* 0x000168000c1e1500 */
[----:B------:R1:W5:Y:S01]  /*5880*/  @!P0 LDG.E.U16 R60, [R40.64] ;  /* 0x00000006283c8981 */ /* 0x000362000c1e1500 */
[----:B0-----:R-:W-:Y:S02]  /*5890*/  PRMT R59, RZ, 0x7610, R59 ;  /* 0x00007610ff3b7816 */ /* 0x001fe4000000003b */
[----:B-1----:R-:W-:-:S05]  /*58a0*/  IADD3 R40, P1, R148, R9, RZ ;  /* 0x0000000994287210 */ /* 0x002fca0007f3e0ff */
[----:B------:R-:W-:-:S05]  /*58b0*/  IMAD.X R41, R159, 0x1, R8, P1 ;  /* 0x000000019f297824 */ /* 0x000fca00008e0608 */
        /* <DEDUP_REMOVED lines=18> */
[----:B--2---:R0:W-:Y:S04]  /*59e0*/  STS.U16 [R221+0x4000], R54 ;  /* 0x00400036dd007388 */ /* 0x0041e80000000400 */
[----:B------:R1:W2:Y:S01]  /*59f0*/  @!P0 LDG.E.U16 R55, [R40.64] ;  /* 0x0000000628378981 */ /* 0x0002a2000c1e1500 */
[----:B0-----:R-:W-:Y:S02]  /*5a00*/  PRMT R54, RZ, 0x7610, R54 ;  /* 0x00007610ff367816 */ /* 0x001fe40000000036 */
[----:B-1----:R-:W-:-:S05]  /*5a10*/  IADD3 R40, P1, R128, R9, RZ ;  /* 0x0000000980287210 */ /* 0x002fca0007f3e0ff */
[----:B------:R-:W-:Y:S01]  /*5a20*/  IMAD.X R41, R139, 0x1, R8, P1 ;  /* 0x000000018b297824 */ /* 0x000fe200008e0608 */
[----:B---3--:R0:W-:Y:S04]  /*5a30*/  STS.U16 [R221+0x4100], R53 ;  /* 0x00410035dd007388 */ /* 0x0081e80000000400 */
[----:B------:R1:W3:Y:S01]  /*5a40*/  @!P0 LDG.E.U16 R54, [R40.64] ;  /* 0x0000000628368981 */ /* 0x0002e2000c1e1500 */
[----:B0-----:R-:W-:Y:S02]  /*5a50*/  PRMT R53, RZ, 0x7610, R53 ;  /* 0x00007610ff357816 */ /* 0x001fe40000000035 */
[----:B-1----:R-:W-:-:S05]  /*5a60*/  IADD3 R40, P1, R124, R9, RZ ;  /* 0x000000097c287210 */ /* 0x002fca0007f3e0ff */
[----:B------:R-:W-:Y:S01]  /*5a70*/  IMAD.X R41, R135, 0x1, R8, P1 ;  /* 0x0000000187297824 */ /* 0x000fe200008e0608 */
[----:B----4-:R0:W-:Y:S04]  /*5a80*/  STS.U16 [R221+0x4200], R52 ;  /* 0x00420034dd007388 */ /* 0x0101e80000000400 */
[----:B------:R1:W4:Y:S01]  /*5a90*/  @!P0 LDG.E.U16 R53, [R40.64] ;  /* 0x0000000628358981 */ /* 0x000322000c1e1500 */
[----:B0-----:R-:W-:Y:S02]  /*5aa0*/  PRMT R52, RZ, 0x7610, R52 ;  /* 0x00007610ff347816 */ /* 0x001fe40000000034 */
[----:B-1----:R-:W-:-:S05]  /*5ab0*/  IADD3 R40, P1, R120, R9, RZ ;  /* 0x0000000978287210 */ /* 0x002fca0007f3e0ff */
[----:B------:R-:W-:Y:S01]  /*5ac0*/  IMAD.X R41, R131, 0x1, R8, P1 ;  /* 0x0000000183297824 */ /* 0x000fe200008e0608 */
[----:B-----5:R0:W-:Y:S04]  /*5ad0*/  STS.U16 [R221+0x4300], R51 ;  /* 0x00430033dd007388 */ /* 0x0201e80000000400 */
[----:B------:R1:W5:Y:S01]  /*5ae0*/  @!P0 LDG.E.U16 R52, [R40.64] ;  /* 0x0000000628348981 */ /* 0x000362000c1e1500 */
[----:B0-----:R-:W-:Y:S02]  /*5af0*/  PRMT R51, RZ, 0x7610, R51 ;  /* 0x00007610ff337816 */ /* 0x001fe40000000033 */
[----:B-1----:R-:W-:-:S05]  /*5b00*/  IADD3 R40, P1, R116, R9, RZ ;  /* 0x0000000974287210 */ /* 0x002fca0007f3e0ff */
[----:B------:R-:W-:Y:S01]  /*5b10*/  IMAD.X R41, R127, 0x1, R8, P1 ;  /* 0x000000017f297824 */ /* 0x000fe200008e0608 */
[----:B------:R0:W-:Y:S04]  /*5b20*/  STS.U16 [R221], R50 ;  /* 0x00000032dd007388 */ /* 0x0001e80000000400 */
[----:B------:R1:W2:Y:S01]  /*5b30*/  @!P0 LDG.E.U16 R51, [R40.64] ;  /* 0x0000000628338981 */ /* 0x0002a2000c1e1500 */
[----:B0-----:R-:W-:Y:S02]  /*5b40*/  PRMT R50, RZ, 0x7610, R50 ;  /* 0x00007610ff327816 */ /* 0x001fe40000000032 */
[----:B-1----:R-:W-:-:S05]  /*5b50*/  IADD3 R40, P1, R112, R9, RZ ;  /* 0x0000000970287210 */ /* 0x002fca0007f3e0ff */
[----:B------:R-:W-:Y:S01]  /*5b60*/  IMAD.X R41, R123, 0x1, R8, P1 ;  /* 0x000000017b297824 */ /* 0x000fe200008e0608 */
[----:B------:R0:W-:Y:S04]  /*5b70*/  STS.U16 [R221+0x200], R49 ;  /* 0x00020031dd007388 */ /* 0x0001e80000000400 */
        /* <DEDUP_REMOVED lines=15> */
[----:B------:R1:W3:Y:S01]  /*5c70*/  @!P0 LDG.E.U16 R48, [R40.64] ;  /* 0x0000000628308981 */ /* 0x0002e2000c1e1500 */
[----:B0-----:R-:W-:Y:S02]  /*5c80*/  PRMT R47, RZ, 0x7610, R47 ;  /* 0x00007610ff2f7816 */ /* 0x001fe4000000002f */
[----:B-1----:R-:W-:-:S05]  /*5c90*/  IADD3 R40, P1, R25, R9, RZ ;  /* 0x0000000919287210 */ /* 0x002fca0007f3e0ff */
[----:B------:R-:W-:Y:S01]  /*5ca0*/  IMAD.X R41, R35, 0x1, R8, P1 ;  /* 0x0000000123297824 */ /* 0x000fe200008e0608 */
[----:B------:R0:W-:Y:S04]  /*5cb0*/  STS.U16 [R221+0xa00], R46 ;  /* 0x000a002edd007388 */ /* 0x0001e80000000400 */
[----:B------:R1:W3:Y:S01]  /*5cc0*/  @!P0 LDG.E.U16 R47, [R40.64] ;  /* 0x00000006282f8981 */ /* 0x0002e2000c1e1500 */
[----:B0-----:R-:W-:Y:S02]  /*5cd0*/  PRMT R46, RZ, 0x7610, R46 ;  /* 0x00007610ff2e7816 */ /* 0x001fe4000000002e */
[----:B-1----:R-:W-:-:S04]  /*5ce0*/  IADD3 R40, P1, R23, R9, RZ ;  /* 0x0000000917287210 */ /* 0x002fc80007f3e0ff */
[----:B------:R-:W-:-:S05]  /*5cf0*/  IADD3.X R41, R31, R8, RZ, P1, !PT ;  /* 0x000000081f297210 */ /* 0x000fca0000ffe4ff */
[----:B------:R0:W3:Y:S02]  /*5d00*/  @!P0 LDG.E.U16 R46, [R40.64] ;  /* 0x00000006282e8981 */ /* 0x0000e4000c1e1500 */
[----:B0-----:R-:W-:Y:S02]  /*5d10*/  IMAD.MOV.U32 R40, RZ, RZ, R21 ;  /* 0x000000ffff287224 */ /* 0x001fe400078e0015 */
[----:B------:R-:W-:-:S04]  /*5d20*/  IMAD.MOV.U32 R41, RZ, RZ, R27 ;  /* 0x000000ffff297224 */ /* 0x000fc800078e001b */
[----:B------:R-:W-:-:S04]  /*5d30*/  IMAD.WIDE R40, R10, 0x2, R40 ;  /* 0x000000020a287825 */ /* 0x000fc800078e0228 */
[----:B------:R-:W-:Y:S02]  /*5d40*/  IMAD.MOV.U32 R21, RZ, RZ, R40 ;  /* 0x000000ffff157224 */ /* 0x000fe400078e0028 */
[----:B------:R-:W-:Y:S02]  /*5d50*/  IMAD.MOV.U32 R27, RZ, RZ, R41 ;  /* 0x000000ffff1b7224 */ /* 0x000fe400078e0029 */
[----:B------:R-:W-:Y:S02]  /*5d60*/  IMAD.MOV.U32 R40, RZ, RZ, R23 ;  /* 0x000000ffff287224 */ /* 0x000fe400078e0017 */
[----:B------:R-:W-:-:S04]  /*5d70*/  IMAD.MOV.U32 R41, RZ, RZ, R31 ;  /* 0x000000ffff297224 */ /* 0x000fc800078e001f */
[----:B------:R-:W-:-:S04]  /*5d80*/  IMAD.WIDE R40, R10, 0x2, R40 ;  /* 0x000000020a287825 */ /* 0x000fc800078e0228 */
[----:B------:R-:W-:Y:S01]  /*5d90*/  IMAD.MOV.U32 R31, RZ, RZ, R41 ;  /* 0x000000ffff1f7224 */ /* 0x000fe200078e0029 */
[----:B------:R-:W-:Y:S01]  /*5da0*/  MOV R41, R35 ;  /* 0x0000002300297202 */ /* 0x000fe20000000f00 */
[----:B------:R-:W-:Y:S02]  /*5db0*/  IMAD.MOV.U32 R23, RZ, RZ, R40 ;  /* 0x000000ffff177224 */ /* 0x000fe400078e0028 */
[----:B------:R-:W-:-:S04]  /*5dc0*/  IMAD.MOV.U32 R40, RZ, RZ, R25 ;  /* 0x000000ffff287224 */ /* 0x000fc800078e0019 */
[----:B------:R-:W-:-:S04]  /*5dd0*/  IMAD.WIDE R40, R10, 0x2, R40 ;  /* 0x000000020a287825 */ /* 0x000fc800078e0228 */
[----:B------:R-:W-:Y:S02]  /*5de0*/  IMAD.MOV.U32 R25, RZ, RZ, R40 ;  /* 0x000000ffff197224 */ /* 0x000fe400078e0028 */
[----:B------:R-:W-:Y:S02]  /*5df0*/  IMAD.MOV.U32 R35, RZ, RZ, R41 ;  /* 0x000000ffff237224 */ /* 0x000fe400078e0029 */
[----:B------:R-:W-:Y:S02]  /*5e00*/  IMAD.MOV.U32 R40, RZ, RZ, R28 ;  /* 0x000000ffff287224 */ /* 0x000fe400078e001c */
[----:B------:R-:W-:-:S04]  /*5e10*/  IMAD.MOV.U32 R41, RZ, RZ, R39 ;  /* 0x000000ffff297224 */ /* 0x000fc800078e0027 */
[----:B------:R-:W-:-:S04]  /*5e20*/  IMAD.WIDE R40, R10, 0x2, R40 ;  /* 0x000000020a287825 */ /* 0x000fc800078e0228 */
[----:B------:R-:W-:Y:S02]  /*5e30*/  IMAD.MOV.U32 R28, RZ, RZ, R40 ;  /* 0x000000ffff1c7224 */ /* 0x000fe400078e0028 */
[----:B------:R-:W-:Y:S02]  /*5e40*/  IMAD.MOV.U32 R39, RZ, RZ, R41 ;  /* 0x000000ffff277224 */ /* 0x000fe400078e0029 */
[----:B------:R-:W-:Y:S02]  /*5e50*/  IMAD.MOV.U32 R40, RZ, RZ, R30 ;  /* 0x000000ffff287224 */ /* 0x000fe400078e001e */
[----:B------:R-:W-:-:S04]  /*5e60*/  IMAD.MOV.U32 R41, RZ, RZ, R113 ;  /* 0x000000ffff297224 */ /* 0x000fc800078e0071 */
[----:B------:R-:W-:Y:S01]  /*5e70*/  IMAD.WIDE R40, R10, 0x2, R40 ;  /* 0x000000020a287825 */ /* 0x000fe200078e0228 */
[----:B------:R0:W-:Y:S03]  /*5e80*/  STS.U16 [R221+0xe00], R43 ;  /* 0x000e002bdd007388 */ /* 0x0001e60000000400 */
[----:B------:R-:W-:Y:S01]  /*5e90*/  IMAD.MOV.U32 R30, RZ, RZ, R40 ;  /* 0x000000ffff1e7224 */ /* 0x000fe200078e0028 */
[----:B------:R1:W-:Y:S01]  /*5ea0*/  STS.U16 [R221+0x1000], R42 ;  /* 0x0010002add007388 */ /* 0x0003e20000000400 */
[----:B------:R-:W-:Y:S01]  /*5eb0*/  MOV R113, R41 ;  /* 0x0000002900717202 */ /* 0x000fe20000000f00 */
[----:B------:R-:W-:Y:S02]  /*5ec0*/  IMAD.MOV.U32 R40, RZ, RZ, R36 ;  /* 0x000000ffff287224 */ /* 0x000fe400078e0024 */
[----:B------:R-:W-:Y:S02]  /*5ed0*/  IMAD.MOV.U32 R41, RZ, RZ, R119 ;  /* 0x000000ffff297224 */ /* 0x000fe400078e0077 */
[----:B0-----:R-:W-:-:S02]  /*5ee0*/  IMAD.MOV.U32 R43, RZ, RZ, R117 ;  /* 0x000000ffff2b7224 */ /* 0x001fc400078e0075 */
[----:B-1----:R-:W-:Y:S02]  /*5ef0*/  IMAD.MOV.U32 R42, RZ, RZ, R34 ;  /* 0x000000ffff2a7224 */ /* 0x002fe400078e0022 */
[----:B------:R-:W-:-:S04]  /*5f00*/  IMAD.WIDE R40, R10, 0x2, R40 ;  /* 0x000000020a287825 */ /* 0x000fc800078e0228 */
[----:B------:R-:W-:Y:S01]  /*5f10*/  IMAD.WIDE R42, R10, 0x2, R42 ;  /* 0x000000020a2a7825 */ /* 0x000fe200078e022a */
[----:B------:R0:W-:Y:S03]  /*5f20*/  STS.U16 [R221+0xc00], R44 ;  /* 0x000c002cdd007388 */ /* 0x0001e60000000400 */
[----:B------:R-:W-:Y:S01]  /*5f30*/  IMAD.MOV.U32 R117, RZ, RZ, R43 ;  /* 0x000000ffff757224 */ /* 0x000fe200078e002b */
[----:B------:R-:W-:Y:S01]  /*5f40*/  STS.U16 [R221+0x1200], R249 ;  /* 0x001200f9dd007388 */ /* 0x000fe20000000400 */
[----:B------:R-:W-:Y:S01]  /*5f50*/  IMAD.MOV.U32 R34, RZ, RZ, R42 ;  /* 0x000000ffff227224 */ /* 0x000fe200078e002a */
[----:B------:R-:W-:Y:S01]  /*5f60*/  MOV R43, R123 ;  /* 0x0000007b002b7202 */ /* 0x000fe20000000f00 */
[----:B------:R-:W-:Y:S01]  /*5f70*/  IMAD.MOV.U32 R36, RZ, RZ, R40 ;  /* 0x000000ffff247224 */ /* 0x000fe200078e0028 */
[----:B------:R-:W-:Y:S01]  /*5f80*/  STS.U16 [R221+0x1400], R248 ;  /* 0x001400f8dd007388 */ /* 0x000fe20000000400 */
[----:B------:R-:W-:-:S02]  /*5f90*/  IMAD.MOV.U32 R119, RZ, RZ, R41 ;  /* 0x000000ffff777224 */ /* 0x000fc400078e0029 */
[----:B------:R-:W-:Y:S01]  /*5fa0*/  IMAD.MOV.U32 R42, RZ, RZ, R112 ;  /* 0x000000ffff2a7224 */ /* 0x000fe200078e0070 */
[----:B------:R-:W-:Y:S01]  /*5fb0*/  STS.U16 [R221+0x1600], R247 ;  /* 0x001600f7dd007388 */ /* 0x000fe20000000400 */
[----:B------:R-:W-:Y:S02]  /*5fc0*/  IMAD.MOV.U32 R40, RZ, RZ, R114 ;  /* 0x000000ffff287224 */ /* 0x000fe400078e0072 */
[----:B------:R-:W-:Y:S01]  /*5fd0*/  IMAD.MOV.U32 R41, RZ, RZ, R125 ;  /* 0x000000ffff297224 */ /* 0x000fe200078e007d */
[----:B------:R-:W-:Y:S01]  /*5fe0*/  STS.U16 [R221+0x1800], R246 ;  /* 0x001800f6dd007388 */ /* 0x000fe20000000400 */
[----:B0-----:R-:W-:-:S03]  /*5ff0*/  IMAD.MOV.U32 R44, RZ, RZ, R32 ;  /* 0x000000ffff2c7224 */ /* 0x001fc600078e0020 */
[----:B------:R-:W-:Y:S04]  /*6000*/  STS.U16 [R221+0x1a00], R245 ;  /* 0x001a00f5dd007388 */ /* 0x000fe80000000400 */
        /* <DEDUP_REMOVED lines=17> */
[----:B------:R-:W-:Y:S01]  /*6120*/  STS.U16 [R221+0x3e00], R81 ;  /* 0x003e0051dd007388 */ /* 0x000fe20000000400 */
[----:B------:R-:W-:-:S04]  /*6130*/  IMAD.WIDE R42, R10, 0x2, R42 ;  /* 0x000000020a2a7825 */ /* 0x000fc800078e022a */
[----:B------:R-:W-:-:S04]  /*6140*/  IMAD.WIDE R40, R10, 0x2, R40 ;  /* 0x000000020a287825 */ /* 0x000fc800078e0228 */
[----:B------:R-:W-:Y:S02]  /*6150*/  IMAD.MOV.U32 R112, RZ, RZ, R42 ;  /* 0x000000ffff707224 */ /* 0x000fe400078e002a */
[----:B------:R-:W-:Y:S02]  /*6160*/  IMAD.MOV.U32 R123, RZ, RZ, R43 ;  /* 0x000000ffff7b7224 */ /* 0x000fe400078e002b */
[----:B------:R-:W-:Y:S02]  /*6170*/  IMAD.MOV.U32 R114, RZ, RZ, R40 ;  /* 0x000000ffff727224 */ /* 0x000fe400078e0028 */
[----:B------:R-:W-:Y:S02]  /*6180*/  IMAD.MOV.U32 R125, RZ, RZ, R41 ;  /* 0x000000ffff7d7224 */ /* 0x000fe400078e0029 */
[----:B------:R-:W-:Y:S02]  /*6190*/  IMAD.MOV.U32 R42, RZ, RZ, R118 ;  /* 0x000000ffff2a7224 */ /* 0x000fe400078e0076 */
[----:B------:R-:W-:-:S02]  /*61a0*/  IMAD.MOV.U32 R43, RZ, RZ, R129 ;  /* 0x000000ffff2b7224 */ /* 0x000fc400078e0081 */
[----:B------:R-:W-:Y:S02]  /*61b0*/  IMAD.MOV.U32 R40, RZ, RZ, R120 ;  /* 0x000000ffff287224 */ /* 0x000fe400078e0078 */
[----:B------:R-:W-:Y:S02]  /*61c0*/  IMAD.MOV.U32 R41, RZ, RZ, R131 ;  /* 0x000000ffff297224 */ /* 0x000fe400078e0083 */
[----:B------:R-:W-:-:S04]  /*61d0*/  IMAD.WIDE R42, R10, 0x2, R42 ;  /* 0x000000020a2a7825 */ /* 0x000fc800078e022a */
[----:B------:R-:W-:-:S04]  /*61e0*/  IMAD.WIDE R40, R10, 0x2, R40 ;  /* 0x000000020a287825 */ /* 0x000fc800078e0228 */
[----:B------:R-:W-:Y:S02]  /*61f0*/  IMAD.MOV.U32 R118, RZ, RZ, R42 ;  /* 0x000000ffff767224 */ /* 0x000fe400078e002a */
[----:B------:R-:W-:Y:S02]  /*6200*/  IMAD.MOV.U32 R129, RZ, RZ, R43 ;  /* 0x000000ffff817224 */ /* 0x000fe400078e002b */
[----:B------:R-:W-:Y:S02]  /*6210*/  IMAD.MOV.U32 R120, RZ, RZ, R40 ;  /* 0x000000ffff787224 */ /* 0x000fe400078e0028 */
[----:B------:R-:W-:Y:S01]  /*6220*/  IMAD.MOV.U32 R131, RZ, RZ, R41 ;  /* 0x000000ffff837224 */ /* 0x000fe200078e0029 */
[----:B--2---:R0:W-:Y:S02]  /*6230*/  STS.U16 [R20+0x3700], R45 ;  /* 0x0037002d14007388 */ /* 0x0041e40000000400 */
[----:B0-----:R-:W-:-:S04]  /*6240*/  IMAD.MOV.U32 R45, RZ, RZ, R115 ;  /* 0x000000ffff2d7224 */ /* 0x001fc800078e0073 */
        /* <DEDUP_REMOVED lines=13> */
[----:B------:R-:W-:Y:S01]  /*6320*/  IMAD.MOV.U32 R45, RZ, RZ, R127 ;  /* 0x000000ffff2d7224 */ /* 0x000fe200078e007f */
[----:B------:R-:W-:Y:S01]  /*6330*/  STS.U16 [R20+0x3f00], R80 ;  /* 0x003f005014007388 */ /* 0x000fe20000000400 */
[----:B------:R-:W-:-:S03]  /*6340*/  IMAD.WIDE R42, R10, 0x2, R42 ;  /* 0x000000020a2a7825 */ /* 0x000fc600078e022a */
[----:B------:R-:W-:Y:S01]  /*6350*/  STS.U16 [R20+0x100], R79 ;  /* 0x0001004f14007388 */ /* 0x000fe20000000400 */
[----:B------:R-:W-:-:S03]  /*6360*/  IMAD.WIDE R40, R10, 0x2, R40 ;  /* 0x000000020a287825 */ /* 0x000fc600078e0228 */
[----:B------:R-:W-:Y:S01]  /*6370*/  STS.U16 [R20+0x300], R78 ;  /* 0x0003004e14007388 */ /* 0x000fe20000000400 */
[----:B------:R-:W-:-:S03]  /*6380*/  IMAD.WIDE R44, R10, 0x2, R44 ;  /* 0x000000020a2c7825 */ /* 0x000fc600078e022c */
        /* <DEDUP_REMOVED lines=19> */
[----:B---3--:R-:W-:Y:S04]  /*64c0*/  STS.U16 [R20+0x2b00], R54 ;  /* 0x002b003614007388 */ /* 0x008fe80000000400 */
[----:B----4-:R-:W-:Y:S04]  /*64d0*/  STS.U16 [R20+0x2d00], R53 ;  /* 0x002d003514007388 */ /* 0x010fe80000000400 */
[----:B-----5:R-:W-:Y:S04]  /*64e0*/  STS.U16 [R20+0x2f00], R52 ;  /* 0x002f003414007388 */ /* 0x020fe80000000400 */
[----:B------:R-:W-:Y:S04]  /*64f0*/  STS.U16 [R20+0x3100], R51 ;  /* 0x0031003314007388 */ /* 0x000fe80000000400 */
[----:B------:R-:W-:Y:S04]  /*6500*/  STS.U16 [R20+0x3300], R50 ;  /* 0x0033003214007388 */ /* 0x000fe80000000400 */
[----:B------:R-:W-:Y:S04]  /*6510*/  STS.U16 [R20+0x3500], R49 ;  /* 0x0035003114007388 */ /* 0x000fe80000000400 */
[----:B------:R-:W-:Y:S04]  /*6520*/  STS.U16 [R20+0x3900], R48 ;  /* 0x0039003014007388 */ /* 0x000fe80000000400 */
[----:B------:R-:W-:Y:S04]  /*6530*/  STS.U16 [R20+0x3b00], R47 ;  /* 0x003b002f14007388 */ /* 0x000fe80000000400 */
[----:B------:R-:W-:Y:S01]  /*6540*/  STS.U16 [R20+0x3d00], R46 ;  /* 0x003d002e14007388 */ /* 0x000fe20000000400 */
[----:B------:R-:W-:-:S03]  /*6550*/  IMAD.MOV.U32 R124, RZ, RZ, R42 ;  /* 0x000000ffff7c7224 */ /* 0x000fc600078e002a */
[----:B------:R-:W-:Y:S01]  /*6560*/  BAR.SYNC.DEFER_BLOCKING 0x0 ;  /* 0x0000000000007b1d */ /* 0x000fe20000010000 */
[----:B------:R-:W-:Y:S01]  /*6570*/  IMAD.MOV.U32 R135, RZ, RZ, R43 ;  /* 0x000000ffff877224 */ /* 0x000fe200078e002b */
[----:B------:R-:W-:Y:S01]  /*6580*/  MOV R137, R41 ;  /* 0x0000002900897202 */ /* 0x000fe20000000f00 */
[----:B------:R-:W-:Y:S01]  /*6590*/  IMAD.MOV.U32 R126, RZ, RZ, R40 ;  /* 0x000000ffff7e7224 */ /* 0x000fe200078e0028 */
[----:B------:R-:W-:Y:S01]  /*65a0*/  MOV R127, R45 ;  /* 0x0000002d007f7202 */ /* 0x000fe20000000f00 */
[----:B------:R-:W-:Y:S02]  /*65b0*/  IMAD.MOV.U32 R42, RZ, RZ, R130 ;  /* 0x000000ffff2a7224 */ /* 0x000fe400078e0082 */
[----:B------:R-:W-:Y:S02]  /*65c0*/  IMAD.MOV.U32 R43, RZ, RZ, R141 ;  /* 0x000000ffff2b7224 */ /* 0x000fe400078e008d */
[----:B------:R-:W-:Y:S02]  /*65d0*/  IMAD.MOV.U32 R116, RZ, RZ, R44 ;  /* 0x000000ffff747224 */ /* 0x000fe400078e002c */
[----:B------:R-:W-:-:S02]  /*65e0*/  IMAD.MOV.U32 R40, RZ, RZ, R132 ;  /* 0x000000ffff287224 */ /* 0x000fc400078e0084 */
[----:B------:R-:W-:Y:S02]  /*65f0*/  IMAD.MOV.U32 R41, RZ, RZ, R143 ;  /* 0x000000ffff297224 */ /* 0x000fe400078e008f */
[----:B------:R-:W-:Y:S02]  /*6600*/  IMAD.MOV.U32 R44, RZ, RZ, R122 ;  /* 0x000000ffff2c7224 */ /* 0x000fe400078e007a */
[----:B------:R-:W-:Y:S02]  /*6610*/  IMAD.MOV.U32 R45, RZ, RZ, R133 ;  /* 0x000000ffff2d7224 */ /* 0x000fe400078e0085 */
[----:B------:R-:W-:-:S04]  /*6620*/  IMAD.WIDE R42, R10, 0x2, R42 ;  /* 0x000000020a2a7825 */ /* 0x000fc800078e022a */
[C---:B------:R-:W-:Y:S01]  /*6630*/  IMAD.WIDE R40, R10.reuse, 0x2, R40 ;  /* 0x000000020a287825 */ /* 0x040fe200078e0228 */
[----:B------:R-:W-:Y:S03]  /*6640*/  LDSM.16.MT88.4 R76, [R7+0x4000] ;  /* 0x00400000074c783b */ /* 0x000fe60000004200 */
[----:B------:R-:W-:Y:S01]  /*6650*/  IMAD.WIDE R44, R10, 0x2, R44 ;  /* 0x000000020a2c7825 */ /* 0x000fe200078e022c */
[----:B------:R-:W0:Y:S03]  /*6660*/  LDSM.16.M88.4 R48, [R0+0x2000] ;  /* 0x002000000030783b */ /* 0x000e260000000200 */
[----:B------:R-:W-:Y:S01]  /*6670*/  IMAD.MOV.U32 R141, RZ, RZ, R43 ;  /* 0x000000ffff8d7224 */ /* 0x000fe200078e002b */
[----:B------:R-:W-:Y:S01]  /*6680*/  MOV R43, R147 ;  /* 0x00000093002b7202 */ /* 0x000fe20000000f00 */
[----:B------:R-:W-:Y:S01]  /*6690*/  IMAD.MOV.U32 R130, RZ, RZ, R42 ;  /* 0x000000ffff827224 */ /* 0x000fe200078e002a */
[----:B------:R-:W-:Y:S01]  /*66a0*/  LDSM.16.M88.4 R64, [R0] ;  /* 0x000000000040783b */ /* 0x000fe20000000200 */
[----:B------:R-:W-:-:S02]  /*66b0*/  IMAD.MOV.U32 R132, RZ, RZ, R40 ;  /* 0x000000ffff847224 */ /* 0x000fc400078e0028 */
[----:B------:R-:W-:Y:S01]  /*66c0*/  IMAD.MOV.U32 R143, RZ, RZ, R41 ;  /* 0x000000ffff8f7224 */ /* 0x000fe200078e0029 */
[----:B------:R-:W-:Y:S01]  /*66d0*/  LDSM.16.M88.4 R60, [R0+0x800] ;  /* 0x00080000003c783b */ /* 0x000fe20000000200 */
[----:B------:R-:W-:Y:S02]  /*66e0*/  IMAD.MOV.U32 R122, RZ, RZ, R44 ;  /* 0x000000ffff7a7224 */ /* 0x000fe400078e002c */
[----:B------:R-:W-:Y:S01]  /*66f0*/  IMAD.MOV.U32 R133, RZ, RZ, R45 ;  /* 0x000000ffff857224 */ /* 0x000fe200078e002d */
[----:B------:R-:W-:Y:S01]  /*6700*/  LDSM.16.M88.4 R56, [R0+0x1000] ;  /* 0x001000000038783b */ /* 0x000fe20000000200 */
[----:B------:R-:W-:Y:S02]  /*6710*/  IMAD.MOV.U32 R42, RZ, RZ, R136 ;  /* 0x000000ffff2a7224 */ /* 0x000fe400078e0088 */
[----:B------:R-:W-:Y:S01]  /*6720*/  IMAD.MOV.U32 R40, RZ, RZ, R138 ;  /* 0x000000ffff287224 */ /* 0x000fe200078e008a */
[----:B------:R-:W-:Y:S01]  /*6730*/  LDSM.16.M88.4 R52, [R0+0x1800] ;  /* 0x001800000034783b */ /* 0x000fe20000000200 */
[----:B------:R-:W-:-:S02]  /*6740*/  IMAD.MOV.U32 R41, RZ, RZ, R149 ;  /* 0x000000ffff297224 */ /* 0x000fc400078e0095 */
[----:B------:R-:W-:Y:S01]  /*6750*/  IMAD.MOV.U32 R44, RZ, RZ, R128 ;  /* 0x000000ffff2c7224 */ /* 0x000fe200078e0080 */
[----:B------:R-:W-:Y:S01]  /*6760*/  LDSM.16.M88.4 R80, [R0+0x3800] ;  /* 0x003800000050783b */ /* 0x000fe20000000200 */
[----:B------:R-:W-:Y:S02]  /*6770*/  IMAD.MOV.U32 R45, RZ, RZ, R139 ;  /* 0x000000ffff2d7224 */ /* 0x000fe400078e008b */
[C---:B------:R-:W-:Y:S01]  /*6780*/  IMAD.WIDE R42, R10.reuse, 0x2, R42 ;  /* 0x000000020a2a7825 */ /* 0x040fe200078e022a */
[----:B------:R-:W-:Y:S03]  /*6790*/  LDSM.16.MT88.4 R72, [R7+0x4200] ;  /* 0x004200000748783b */ /* 0x000fe60000004200 */
[----:B------:R-:W-:-:S04]  /*67a0*/  IMAD.WIDE R40, R10, 0x2, R40 ;  /* 0x000000020a287825 */ /* 0x000fc800078e0228 */
[----:B------:R-:W-:-:S04]  /*67b0*/  IMAD.WIDE R44, R10, 0x2, R44 ;  /* 0x000000020a2c7825 */ /* 0x000fc800078e022c */
[----:B------:R-:W-:Y:S02]  /*67c0*/  IMAD.MOV.U32 R136, RZ, RZ, R42 ;  /* 0x000000ffff887224 */ /* 0x000fe400078e002a */
[----:B------:R-:W-:Y:S02]  /*67d0*/  IMAD.MOV.U32 R147, RZ, RZ, R43 ;  /* 0x000000ffff937224 */ /* 0x000fe400078e002b */
[----:B------:R-:W-:Y:S02]  /*67e0*/  IMAD.MOV.U32 R138, RZ, RZ, R40 ;  /* 0x000000ffff8a7224 */ /* 0x000fe400078e0028 */
[----:B------:R-:W-:Y:S02]  /*67f0*/  IMAD.MOV.U32 R149, RZ, RZ, R41 ;  /* 0x000000ffff957224 */ /* 0x000fe400078e0029 */
[----:B------:R-:W-:Y:S01]  /*6800*/  IMAD.MOV.U32 R128, RZ, RZ, R44 ;  /* 0x000000ffff807224 */ /* 0x000fe200078e002c */
[----:B------:R-:W1:Y:S01]  /*6810*/  LDSM.16.M88.4 R40, [R0+0x3000] ;  /* 0x003000000028783b */ /* 0x000e620000000200 */
[----:B------:R-:W-:-:S03]  /*6820*/  IMAD.MOV.U32 R139, RZ, RZ, R45 ;  /* 0x000000ffff8b7224 */ /* 0x000fc600078e002d */
[----:B------:R-:W2:Y:S01]  /*6830*/  LDSM.16.M88.4 R44, [R0+0x2800] ;  /* 0x00280000002c783b */ /* 0x000ea20000000200 */
[----:B0-----:R-:W-:Y:S07]  /*6840*/  HMMA.16816.F32 R92, R76, R48, R92 ;  /* 0x000000304c5c723c */ /* 0x001fee000000185c */
[----:B------:R-:W-:Y:S02]  /*6850*/  IMAD.MOV.U32 R48, RZ, RZ, R150 ;  /* 0x000000ffff307224 */ /* 0x000fe400078e0096 */
[----:B------:R-:W-:-:S04]  /*6860*/  IMAD.MOV.U32 R49, RZ, RZ, R161 ;  /* 0x000000ffff317224 */ /* 0x000fc800078e00a1 */
[----:B------:R-:W-:Y:S01]  /*6870*/  IMAD.WIDE R48, R10, 0x2, R48 ;  /* 0x000000020a307825 */ /* 0x000fe200078e0230 */
[C---:B-1----:R-:W-:Y:S07]  /*6880*/  HMMA.16816.F32 R84, R76.reuse, R40, R84 ;  /* 0x000000284c54723c */ /* 0x042fee0000001854 */
[----:B------:R-:W-:Y:S01]  /*6890*/  IMAD.MOV.U32 R40, RZ, RZ, R162 ;  /* 0x000000ffff287224 */ /* 0x000fe200078e00a2 */
[----:B--2---:R-:W-:Y:S01]  /*68a0*/  HMMA.16816.F32 R88, R76, R44, R88 ;  /* 0x0000002c4c58723c */ /* 0x004fe20000001858 */
[----:B------:R-:W-:-:S06]  /*68b0*/  IMAD.MOV.U32 R41, RZ, RZ, R173 ;  /* 0x000000ffff297224 */ /* 0x000fcc00078e00ad */
[----:B------:R-:W-:Y:S02]  /*68c0*/  IMAD.MOV.U32 R44, RZ, RZ, R156 ;  /* 0x000000ffff2c7224 */ /* 0x000fe400078e009c */
[----:B------:R-:W-:Y:S02]  /*68d0*/  IMAD.MOV.U32 R45, RZ, RZ, R167 ;  /* 0x000000ffff2d7224 */ /* 0x000fe400078e00a7 */
[----:B------:R-:W-:-:S04]  /*68e0*/  IMAD.WIDE R40, R10, 0x2, R40 ;  /* 0x000000020a287825 */ /* 0x000fc800078e0228 */
[----:B------:R-:W-:-:S04]  /*68f0*/  IMAD.WIDE R44, R10, 0x2, R44 ;  /* 0x000000020a2c7825 */ /* 0x000fc800078e022c */
[----:B------:R-:W-:Y:S02]  /*6900*/  IMAD.MOV.U32 R162, RZ, RZ, R40 ;  /* 0x000000ffffa27224 */ /* 0x000fe400078e0028 */
[----:B------:R-:W-:Y:S02]  /*6910*/  IMAD.MOV.U32 R173, RZ, RZ, R41 ;  /* 0x000000ffffad7224 */ /* 0x000fe400078e0029 */
[----:B------:R-:W-:Y:S01]  /*6920*/  IMAD.MOV.U32 R167, RZ, RZ, R45 ;  /* 0x000000ffffa77224 */ /* 0x000fe200078e002d */
[----:B------:R-:W-:Y:S01]  /*6930*/  MOV R45, R171 ;  /* 0x000000ab002d7202 */ /* 0x000fe20000000f00 */
[----:B------:R-:W-:Y:S02]  /*6940*/  IMAD.MOV.U32 R40, RZ, RZ, R168 ;  /* 0x000000ffff287224 */ /* 0x000fe400078e00a8 */
[----:B------:R-:W-:Y:S02]  /*6950*/  IMAD.MOV.U32 R41, RZ, RZ, R179 ;  /* 0x000000ffff297224 */ /* 0x000fe400078e00b3 */
[----:B------:R-:W-:-:S02]  /*6960*/  IMAD.MOV.U32 R156, RZ, RZ, R44 ;  /* 0x000000ffff9c7224 */ /* 0x000fc400078e002c */
[----:B------:R-:W-:Y:S02]  /*6970*/  IMAD.MOV.U32 R44, RZ, RZ, R160 ;  /* 0x000000ffff2c7224 */ /* 0x000fe400078e00a0 */
[----:B------:R-:W-:Y:S01]  /*6980*/  IMAD.WIDE R40, R10, 0x2, R40 ;  /* 0x000000020a287825 */ /* 0x000fe200078e0228 */
[----:B------:R-:W-:-:S03]  /*6990*/  MOV R161, R49 ;  /* 0x0000003100a17202 */ /* 0x000fc60000000f00 */
        /* <DEDUP_REMOVED lines=9> */
[----:B------:R-:W-:Y:S02]  /*6a30*/  IMAD.MOV.U32 R171, RZ, RZ, R45 ;  /* 0x000000ffffab7224 */ /* 0x000fe400078e002d */
[----:B------:R-:W-:Y:S02]  /*6a40*/  IMAD.MOV.U32 R44, RZ, RZ, R166 ;  /* 0x000000ffff2c7224 */ /* 0x000fe400078e00a6 */
[----:B------:R-:W-:Y:S02]  /*6a50*/  IMAD.MOV.U32 R45, RZ, RZ, R177 ;  /* 0x000000ffff2d7224 */ /* 0x000fe400078e00b1 */
[----:B------:R-:W-:-:S04]  /*6a60*/  IMAD.WIDE R40, R10, 0x2, R40 ;  /* 0x000000020a287825 */ /* 0x000fc800078e0228 */
        /* <DEDUP_REMOVED lines=28> */
[----:B------:R-:W-:-:S02]  /*6c30*/  IMAD.MOV.U32 R45, RZ, RZ, R189 ;  /* 0x000000ffff2d7224 */ /* 0x000fc400078e00bd */
[----:B------:R-:W-:-:S04]  /*6c40*/  IMAD.WIDE R48, R10, 0x2, R48 ;  /* 0x000000020a307825 */ /* 0x000fc800078e0230 */
[----:B------:R-:W-:-:S04]  /*6c50*/  IMAD.WIDE R40, R10, 0x2, R40 ;  /* 0x000000020a287825 */ /* 0x000fc800078e0228 */
[----:B------:R-:W-:Y:S01]  /*6c60*/  IMAD.WIDE R44, R10, 0x2, R44 ;  /* 0x000000020a2c7825 */ /* 0x000fe200078e022c */
[----:B------:R-:W-:-:S03]  /*6c70*/  MOV R175, R49 ;  /* 0x0000003100af7202 */ /* 0x000fc60000000f00 */
[----:B------:R-:W-:Y:S02]  /*6c80*/  IMAD.MOV.U32 R186, RZ, RZ, R40 ;  /* 0x000000ffffba7224 */ /* 0x000fe400078e0028 */
[----:B------:R-:W-:Y:S02]  /*6c90*/  IMAD.MOV.U32 R197, RZ, RZ, R41 ;  /* 0x000000ffffc57224 */ /* 0x000fe400078e0029 */
[----:B------:R-:W-:Y:S02]  /*6ca0*/  IMAD.MOV.U32 R164, RZ, RZ, R48 ;  /* 0x000000ffffa47224 */ /* 0x000fe400078e0030 */
[----:B------:R-:W-:Y:S01]  /*6cb0*/  IMAD.MOV.U32 R189, RZ, RZ, R45 ;  /* 0x000000ffffbd7224 */ /* 0x000fe200078e002d */
[----:B------:R-:W-:Y:S01]  /*6cc0*/  MOV R45, R195 ;  /* 0x000000c3002d7202 */ /* 0x000fe20000000f00 */
[----:B------:R-:W-:Y:S02]  /*6cd0*/  IMAD.MOV.U32 R40, RZ, RZ, R192 ;  /* 0x000000ffff287224 */ /* 0x000fe400078e00c0 */
[----:B------:R-:W-:-:S02]  /*6ce0*/  IMAD.MOV.U32 R41, RZ, RZ, R203 ;  /* 0x000000ffff297224 */ /* 0x000fc400078e00cb */
        /* <DEDUP_REMOVED lines=20> */
[----:B------:R-:W-:Y:S01]  /*6e30*/  IMAD.WIDE R48, R10, 0x2, R48 ;  /* 0x000000020a307825 */ /* 0x000fe200078e0230 */
[----:B------:R-:W-:-:S03]  /*6e40*/  MOV R209, R41 ;  /* 0x0000002900d17202 */ /* 0x000fc60000000f00 */
[----:B------:R-:W-:Y:S01]  /*6e50*/  IMAD.WIDE R44, R10, 0x2, R44 ;  /* 0x000000020a2c7825 */ /* 0x000fe200078e022c */
[C---:B------:R-:W-:Y:S03]  /*6e60*/  HMMA.16816.F32 R108, R76.reuse, R64, R108 ;  /* 0x000000404c6c723c */ /* 0x040fe6000000186c */
[----:B------:R-:W-:Y:S02]  /*6e70*/  IMAD.MOV.U32 R176, RZ, RZ, R48 ;  /* 0x000000ffffb07224 */ /* 0x000fe400078e0030 */
[----:B------:R-:W-:Y:S02]  /*6e80*/  IMAD.MOV.U32 R187, RZ, RZ, R49 ;  /* 0x000000ffffbb7224 */ /* 0x000fe400078e0031 */
[----:B------:R-:W-:Y:S01]  /*6e90*/  IMAD.MOV.U32 R198, RZ, RZ, R40 ;  /* 0x000000ffffc67224 */ /* 0x000fe200078e0028 */
[----:B------:R-:W-:Y:S01]  /*6ea0*/  HMMA.16816.F32 R104, R76, R60, R104 ;  /* 0x0000003c4c68723c */ /* 0x000fe20000001868 */
[----:B------:R-:W-:-:S02]  /*6eb0*/  IMAD.MOV.U32 R48, RZ, RZ, R182 ;  /* 0x000000ffff307224 */ /* 0x000fc400078e00b6 */
[----:B------:R-:W-:Y:S02]  /*6ec0*/  IMAD.MOV.U32 R49, RZ, RZ, R193 ;  /* 0x000000ffff317224 */ /* 0x000fe400078e00c1 */
[----:B------:R-:W-:Y:S02]  /*6ed0*/  IMAD.MOV.U32 R190, RZ, RZ, R44 ;  /* 0x000000ffffbe7224 */ /* 0x000fe400078e002c */
[----:B------:R-:W-:Y:S01]  /*6ee0*/  IMAD.MOV.U32 R201, RZ, RZ, R45 ;  /* 0x000000ffffc97224 */ /* 0x000fe200078e002d */
[----:B------:R-:W-:Y:S01]  /*6ef0*/  HMMA.16816.F32 R100, R76, R56, R100 ;  /* 0x000000384c64723c */ /* 0x000fe20000001864 */
[----:B------:R-:W-:Y:S02]  /*6f00*/  IMAD.MOV.U32 R40, RZ, RZ, R204 ;  /* 0x000000ffff287224 */ /* 0x000fe400078e00cc */
[----:B------:R-:W-:Y:S02]  /*6f10*/  IMAD.MOV.U32 R41, RZ, RZ, R215 ;  /* 0x000000ffff297224 */ /* 0x000fe400078e00d7 */
[----:B------:R-:W-:-:S02]  /*6f20*/  IMAD.MOV.U32 R250, RZ, RZ, R22 ;  /* 0x000000fffffa7224 */ /* 0x000fc400078e0016 */
[----:B------:R-:W-:Y:S01]  /*6f30*/  IMAD.MOV.U32 R251, RZ, RZ, R29 ;  /* 0x000000fffffb7224 */ /* 0x000fe200078e001d */
[C---:B------:R-:W-:Y:S01]  /*6f40*/  HMMA.16816.F32 R96, R76.reuse, R52, R96 ;  /* 0x000000344c60723c */ /* 0x040fe20000001860 */
[----:B------:R-:W-:Y:S02]  /*6f50*/  IMAD.MOV.U32 R56, RZ, RZ, R134 ;  /* 0x000000ffff387224 */ /* 0x000fe400078e0086 */
[----:B------:R-:W-:Y:S02]  /*6f60*/  IMAD.MOV.U32 R57, RZ, RZ, R145 ;  /* 0x000000ffff397224 */ /* 0x000fe400078e0091 */
[----:B------:R-:W-:Y:S02]  /*6f70*/  IMAD.MOV.U32 R44, RZ, RZ, R196 ;  /* 0x000000ffff2c7224 */ /* 0x000fe400078e00c4 */
[----:B------:R-:W-:Y:S01]  /*6f80*/  IMAD.MOV.U32 R52, RZ, RZ, R144 ;  /* 0x000000ffff347224 */ /* 0x000fe200078e0090 */
[----:B------:R-:W-:Y:S01]  /*6f90*/  HMMA.16816.F32 R68, R76, R80, R68 ;  /* 0x000000504c44723c */ /* 0x000fe20000001844 */
[----:B------:R-:W-:-:S02]  /*6fa0*/  IMAD.MOV.U32 R53, RZ, RZ, R155 ;  /* 0x000000ffff357224 */ /* 0x000fc400078e009b */
[----:B------:R-:W-:Y:S02]  /*6fb0*/  IMAD.MOV.U32 R45, RZ, RZ, R207 ;  /* 0x000000ffff2d7224 */ /* 0x000fe400078e00cf */
[----:B------:R-:W-:-:S04]  /*6fc0*/  IMAD.WIDE R48, R10, 0x2, R48 ;  /* 0x000000020a307825 */ /* 0x000fc800078e0230 */
[C---:B------:R-:W-:Y:S01]  /*6fd0*/  IMAD.WIDE R40, R10.reuse, 0x2, R40 ;  /* 0x000000020a287825 */ /* 0x040fe200078e0228 */
[----:B------:R-:W-:Y:S03]  /*6fe0*/  HMMA.16816.F32 R84, R72, R42, R84 ;  /* 0x0000002a4854723c */ /* 0x000fe60000001854 */
[----:B------:R-:W-:Y:S01]  /*6ff0*/  IMAD.WIDE R250, R10, 0x2, R250 ;  /* 0x000000020afa7825 */ /* 0x000fe200078e02fa */
[----:B------:R-:W-:-:S03]  /*7000*/  IADD3 R222, R222, -0x1, RZ ;  /* 0xffffffffdede7810 */ /* 0x000fc60007ffe0ff */
[----:B------:R-:W-:-:S04]  /*7010*/  IMAD.WIDE R56, R10, 0x2, R56 ;  /* 0x000000020a387825 */ /* 0x000fc800078e0238 */
[----:B------:R-:W-:-:S04]  /*7020*/  IMAD.WIDE R52, R10, 0x2, R52 ;  /* 0x000000020a347825 */ /* 0x000fc800078e0234 */
[----:B------:R-:W-:Y:S01]  /*7030*/  IMAD.WIDE R44, R10, 0x2, R44 ;  /* 0x000000020a2c7825 */ /* 0x000fe200078e022c */
[----:B------:R-:W-:-:S03]  /*7040*/  MOV R43, R217 ;  /* 0x000000d9002b7202 */ /* 0x000fc60000000f00 */
        /* <DEDUP_REMOVED lines=24> */
[----:B------:R-:W-:Y:S01]  /*71d0*/  IMAD.MOV.U32 R42, RZ, RZ, R208 ;  /* 0x000000ffff2a7224 */ /* 0x000fe200078e00d0 */
[----:B------:R-:W-:Y:S01]  /*71e0*/  ISETP.NE.U32.AND P0, PT, R222, RZ, PT ;  /* 0x000000ffde00720c */ /* 0x000fe20003f05070 */
[----:B------:R-:W-:-:S04]  /*71f0*/  IMAD.WIDE R48, R10, 0x2, R48 ;  /* 0x000000020a307825 */ /* 0x000fc800078e0230 */
[----:B------:R-:W-:-:S04]  /*7200*/  IMAD.WIDE R40, R10, 0x2, R40 ;  /* 0x000000020a287825 */ /* 0x000fc800078e0228 */
[----:B------:R-:W-:-:S04]  /*7210*/  IMAD.WIDE R250, R10, 0x2, R250 ;  /* 0x000000020afa7825 */ /* 0x000fc800078e02fa */
[----:B------:R-:W-:-:S04]  /*7220*/  IMAD.WIDE R56, R10, 0x2, R56 ;  /* 0x000000020a387825 */ /* 0x000fc800078e0238 */
[----:B------:R-:W-:-:S04]  /*7230*/  IMAD.WIDE R52, R10, 0x2, R52 ;  /* 0x000000020a347825 */ /* 0x000fc800078e0234 */
[----:B------:R-:W-:-:S04]  /*7240*/  IMAD.WIDE R44, R10, 0x2, R44 ;  /* 0x000000020a2c7825 */ /* 0x000fc800078e022c */
[----:B------:R-:W-:Y:S01]  /*7250*/  IMAD.WIDE R42, R10, 0x2, R42 ;  /* 0x000000020a2a7825 */ /* 0x000fe200078e022a */
[----:B------:R-:W-:Y:S01]  /*7260*/  MOV R199, R49 ;  /* 0x0000003100c77202 */ /* 0x000fe20000000f00 */
[----:B------:R-:W-:Y:S02]  /*7270*/  HMMA.16816.F32 R88, R72, R46, R88 ;  /* 0x0000002e4858723c */ /* 0x000fe40000001858 */
        /* <DEDUP_REMOVED lines=31> */
[C---:B------:R-:W-:Y:S01]  /*7470*/  IMAD.WIDE R60, R10.reuse, 0x2, R60 ;  /* 0x000000020a3c7825 */ /* 0x040fe200078e023c */
[----:B------:R-:W-:Y:S01]  /*7480*/  HMMA.16816.F32 R108, R72, R66, R108 ;  /* 0x00000042486c723c */ /* 0x000fe2000000186c */
[----:B------:R-:W-:Y:S02]  /*7490*/  UIADD3 UR4, UR4, -0x20, URZ ;  /* 0xffffffe004047890 */ /* 0x000fe4000fffe03f */
[----:B------:R-:W-:-:S04]  /*74a0*/  IMAD.WIDE R40, R10, 0x2, R40 ;  /* 0x000000020a287825 */ /* 0x000fc800078e0228 */
[C---:B------:R-:W-:Y:S01]  /*74b0*/  IMAD.WIDE R250, R10.reuse, 0x2, R250 ;  /* 0x000000020afa7825 */ /* 0x040fe200078e02fa */
[----:B------:R-:W-:Y:S03]  /*74c0*/  HMMA.16816.F32 R104, R72, R62, R104 ;  /* 0x0000003e4868723c */ /* 0x000fe60000001868 */
[----:B------:R-:W-:-:S04]  /*74d0*/  IMAD.WIDE R56, R10, 0x2, R56 ;  /* 0x000000020a387825 */ /* 0x000fc800078e0238 */
[C---:B------:R-:W-:Y:S01]  /*74e0*/  IMAD.WIDE R52, R10.reuse, 0x2, R52 ;  /* 0x000000020a347825 */ /* 0x040fe200078e0234 */
[----:B------:R-:W-:Y:S03]  /*74f0*/  HMMA.16816.F32 R100, R72, R58, R100 ;  /* 0x0000003a4864723c */ /* 0x000fe60000001864 */
[----:B------:R-:W-:-:S04]  /*7500*/  IMAD.WIDE R48, R10, 0x2, R48 ;  /* 0x000000020a307825 */ /* 0x000fc800078e0230 */
[C---:B------:R-:W-:Y:S01]  /*7510*/  IMAD.WIDE R46, R10.reuse, 0x2, R46 ;  /* 0x000000020a2e7825 */ /* 0x040fe200078e022e */
[----:B------:R-:W-:Y:S03]  /*7520*/  HMMA.16816.F32 R96, R72, R54, R96 ;  /* 0x000000364860723c */ /* 0x000fe60000001860 */
[----:B------:R-:W-:-:S04]  /*7530*/  IMAD.WIDE R44, R10, 0x2, R44 ;  /* 0x000000020a2c7825 */ /* 0x000fc800078e022c */
[----:B------:R-:W-:Y:S01]  /*7540*/  IMAD.WIDE R42, R10, 0x2, R42 ;  /* 0x000000020a2a7825 */ /* 0x000fe200078e022a */
[----:B------:R-:W-:Y:S01]  /*7550*/  HMMA.16816.F32 R92, R72, R50, R92 ;  /* 0x00000032485c723c */ /* 0x000fe2000000185c */
[----:B------:R-:W-:Y:S02]  /*7560*/  MOV R151, R61 ;  /* 0x0000003d00977202 */ /* 0x000fe40000000f00 */
[----:B------:R-:W-:Y:S01]  /*7570*/  IMAD.MOV.U32 R26, RZ, RZ, R250 ;  /* 0x000000ffff1a7224 */ /* 0x000fe200078e00fa */
[----:B------:R-:W-:Y:S01]  /*7580*/  MOV R220, R41 ;  /* 0x0000002900dc7202 */ /* 0x000fe20000000f00 */
[----:B------:R-:W-:-:S03]  /*7590*/  IMAD.MOV.U32 R37, RZ, RZ, R251 ;  /* 0x000000ffff257224 */ /* 0x000fc600078e00fb */
[----:B------:R-:W-:Y:S01]  /*75a0*/  HMMA.16816.F32 R68, R72, R82, R68 ;  /* 0x000000524844723c */ /* 0x000fe20000001844 */
        /* <DEDUP_REMOVED lines=14> */
[----:B------:R-:W-:Y:S01]  /*7690*/  IMAD.WIDE R228, R11, 0x2, R228 ;  /* 0x000000020be47825 */ /* 0x000fe200078e02e4 */
[----:B------:R-:W-:Y:S01]  /*76a0*/  @!P0 CALL.REL.NOINC `(.L_x_2) ;  /* 0x0000001000008944 */ /* 0x000fe20003c00000 */
[----:B------:R-:W-:Y:S05]  /*76b0*/  BRA `(.L_x_3) ;  /* 0xffffd45000007947 */ /* 0x000fea000383ffff */
.L_x_2:
[----:B------:R-:W-:Y:S02]  /*76c0*/  F2FP.PACK_AB R8, R107, R111 ;  /* 0x0000006f6b08723e */ /* 0x000fe400000000ff */
[----:B------:R-:W-:Y:S02]  /*76d0*/  F2FP.PACK_AB R12, R106, R110 ;  /* 0x0000006e6a0c723e */ /* 0x000fe400000000ff */
[----:B------:R-:W-:Y:S02]  /*76e0*/  F2FP.PACK_AB R16, R105, R109 ;  /* 0x0000006d6910723e */ /* 0x000fe400000000ff */
[----:B------:R-:W-:-:S02]  /*76f0*/  F2FP.PACK_AB R11, R71, R87 ;  /* 0x00000057470b723e */ /* 0x000fc400000000ff */
[----:B------:R-:W-:Y:S02]  /*7700*/  F2FP.PACK_AB R10, R91, R95 ;  /* 0x0000005f5b0a723e */ /* 0x000fe400000000ff */
[----:B------:R-:W-:Y:S02]  /*7710*/  F2FP.PACK_AB R9, R99, R103 ;  /* 0x000000676309723e */ /* 0x000fe400000000ff */
        /* <DEDUP_REMOVED lines=10> */
.L_x_1:
[----:B------:R-:W-:Y:S01]  /*77c0*/  BAR.SYNC.DEFER_BLOCKING 0x0 ;  /* 0x0000000000007b1d */ /* 0x000fe20000010000 */
[C---:B------:R-:W-:Y:S01]  /*77d0*/  IMAD.SHL.U32 R7, R6.reuse, 0x100, RZ ;  /* 0x0000010006077824 */ /* 0x040fe200078e00ff */
[C---:B------:R-:W-:Y:S01]  /*77e0*/  ISETP.GE.AND P0, PT, R5.reuse, c[0x0][0x178], PT ;  /* 0x00005e0005007a0c */ /* 0x040fe20003f06270 */
[----:B------:R-:W-:Y:S01]  /*77f0*/  IMAD.SHL.U32 R0, R6, 0x4, RZ ;  /* 0x0000000406007824 */ /* 0x000fe200078e00ff */
[----:B------:R-:W-:Y:S01]  /*7800*/  LOP3.LUT R26, R4, 0xf0, R227, 0xfe, !PT ;  /* 0x000000f0041a7812 */ /* 0x000fe200078efee3 */
[----:B------:R-:W-:Y:S01]  /*7810*/  IMAD.SHL.U32 R20, R6, 0x400, RZ ;  /* 0x0000040006147824 */ /* 0x000fe200078e00ff */
[----:B------:R-:W-:Y:S01]  /*7820*/  LOP3.LUT R7, R2, 0x1800, R7, 0xf8, !PT ;  /* 0x0000180002077812 */ /* 0x000fe200078ef807 */
[----:B------:R-:W-:Y:S01]  /*7830*/  IMAD R24, R5, c[0x0][0x194], RZ ;  /* 0x0000650005187a24 */ /* 0x000fe200078e02ff */
[----:B------:R-:W-:Y:S01]  /*7840*/  LOP3.LUT R0, R3, 0x70, R0, 0xf8, !PT ;  /* 0x0000007003007812 */ /* 0x000fe200078ef800 */
[----:B------:R-:W-:Y:S01]  /*7850*/  IMAD.MOV.U32 R55, RZ, RZ, c[0x0][0x198] ;  /* 0x00006600ff377624 */ /* 0x000fe200078e00ff */
[----:B------:R-:W-:-:S02]  /*7860*/  LOP3.LUT R20, R20, 0x1800, RZ, 0xc0, !PT ;  /* 0x0000180014147812 */ /* 0x000fc400078ec0ff */
[----:B------:R-:W-:Y:S02]  /*7870*/  LOP3.LUT R7, R7, R0, RZ, 0x3c, !PT ;  /* 0x0000000007077212 */ /* 0x000fe400078e3cff */
[----:B------:R-:W-:Y:S01]  /*7880*/  LOP3.LUT R2, R4, R227, RZ, 0xfc, !PT ;  /* 0x000000e304027212 */ /* 0x000fe200078efcff */
[----:B------:R-:W-:Y:S01]  /*7890*/  IMAD R223, R223, 0x10, R20 ;  /* 0x00000010dfdf7824 */ /* 0x000fe200078e0214 */
[----:B------:R-:W-:Y:S02]  /*78a0*/  LEA.HI R0, R6, R4, RZ, 0x1c ;  /* 0x0000000406007211 */ /* 0x000fe400078fe0ff */
[----:B------:R-:W-:Y:S01]  /*78b0*/  LEA R51, P1, R24, c[0x0][0x170], 0x1 ;  /* 0x00005c0018337a11 */ /* 0x000fe200078208ff */
[----:B------:R-:W-:Y:S01]  /*78c0*/  IMAD R47, R2, c[0x0][0x198], RZ ;  /* 0x00006600022f7a24 */ /* 0x000fe200078e02ff */
[----:B------:R-:W-:Y:S02]  /*78d0*/  LOP3.LUT R223, R223, 0x60, R6, 0x78, !PT ;  /* 0x00000060dfdf7812 */ /* 0x000fe400078e7806 */
[C-C-:B------:R-:W-:Y:S01]  /*78e0*/  LOP3.LUT R3, R4.reuse, 0xe8, R227.reuse, 0xfe, !PT ;  /* 0x000000e804037812 */ /* 0x140fe200078efee3 */
[----:B------:R-:W-:Y:S01]  /*78f0*/  STS.128 [R7], R104 ;  /* 0x0000006807007388 */ /* 0x000fe20000000c00 */
[----:B------:R-:W-:-:S02]  /*7900*/  LOP3.LUT R27, R4, 0xe0, R227, 0xfe, !PT ;  /* 0x000000e0041b7812 */ /* 0x000fc400078efee3 */
[C-C-:B------:R-:W-:Y:S01]  /*7910*/  LOP3.LUT R28, R4.reuse, 0xd8, R227.reuse, 0xfe, !PT ;  /* 0x000000d8041c7812 */ /* 0x140fe200078efee3 */
[----:B------:R-:W-:Y:S01]  /*7920*/  STS.128 [R7+0x100], R16 ;  /* 0x0001001007007388 */ /* 0x000fe20000000c00 */
[C-C-:B------:R-:W-:Y:S02]  /*7930*/  LOP3.LUT R29, R4.reuse, 0xd0, R227.reuse, 0xfe, !PT ;  /* 0x000000d0041d7812 */ /* 0x140fe400078efee3 */
[C-C-:B------:R-:W-:Y:S01]  /*7940*/  LOP3.LUT R25, R4.reuse, 0xc8, R227.reuse, 0xfe, !PT ;  /* 0x000000c804197812 */ /* 0x140fe200078efee3 */
[----:B------:R-:W-:Y:S01]  /*7950*/  STS.128 [R7+0x80], R12 ;  /* 0x0000800c07007388 */ /* 0x000fe20000000c00 */
[C-C-:B------:R-:W-:Y:S02]  /*7960*/  LOP3.LUT R30, R4.reuse, 0xc0, R227.reuse, 0xfe, !PT ;  /* 0x000000c0041e7812 */ /* 0x140fe400078efee3 */
[C-C-:B------:R-:W-:Y:S01]  /*7970*/  LOP3.LUT R31, R4.reuse, 0xb0, R227.reuse, 0xfe, !PT ;  /* 0x000000b0041f7812 */ /* 0x140fe200078efee3 */
[----:B------:R0:W-:Y:S01]  /*7980*/  STS.128 [R7+0x180], R8 ;  /* 0x0001800807007388 */ /* 0x0001e20000000c00 */
[----:B------:R-:W-:-:S02]  /*7990*/  LOP3.LUT R32, R4, 0xa8, R227, 0xfe, !PT ;  /* 0x000000a804207812 */ /* 0x000fc400078efee3 */
[C-C-:B------:R-:W-:Y:S01]  /*79a0*/  LOP3.LUT R33, R4.reuse, 0xa0, R227.reuse, 0xfe, !PT ;  /* 0x000000a004217812 */ /* 0x140fe200078efee3 */
[----:B------:R-:W-:Y:S01]  /*79b0*/  BAR.SYNC.DEFER_BLOCKING 0x0 ;  /* 0x0000000000007b1d */ /* 0x000fe20000010000 */
[C-C-:B------:R-:W-:Y:S02]  /*79c0*/  LOP3.LUT R34, R4.reuse, 0x98, R227.reuse, 0xfe, !PT ;  /* 0x0000009804227812 */ /* 0x140fe400078efee3 */
[C-C-:B------:R-:W-:Y:S02]  /*79d0*/  LOP3.LUT R35, R4.reuse, 0x90, R227.reuse, 0xfe, !PT ;  /* 0x0000009004237812 */ /* 0x140fe400078efee3 */
[C-C-:B------:R-:W-:Y:S02]  /*79e0*/  LOP3.LUT R36, R4.reuse, 0x88, R227.reuse, 0xfe, !PT ;  /* 0x0000008804247812 */ /* 0x140fe400078efee3 */
[C-C-:B------:R-:W-:Y:S02]  /*79f0*/  LOP3.LUT R37, R4.reuse, 0x80, R227.reuse, 0xfe, !PT ;  /* 0x0000008004257812 */ /* 0x140fe400078efee3 */
[----:B------:R-:W-:-:S02]  /*7a00*/  LOP3.LUT R38, R4, 0x70, R227, 0xfe, !PT ;  /* 0x0000007004267812 */ /* 0x000fc400078efee3 */
[C-C-:B------:R-:W-:Y:S02]  /*7a10*/  LOP3.LUT R39, R4.reuse, 0x68, R227.reuse, 0xfe, !PT ;  /* 0x0000006804277812 */ /* 0x140fe400078efee3 */
[C-C-:B------:R-:W-:Y:S02]  /*7a20*/  LOP3.LUT R40, R4.reuse, 0x60, R227.reuse, 0xfe, !PT ;  /* 0x0000006004287812 */ /* 0x140fe400078efee3 */
[C-C-:B------:R-:W-:Y:S02]  /*7a30*/  LOP3.LUT R41, R4.reuse, 0x58, R227.reuse, 0xfe, !PT ;  /* 0x0000005804297812 */ /* 0x140fe400078efee3 */
[C-C-:B------:R-:W-:Y:S02]  /*7a40*/  LOP3.LUT R42, R4.reuse, 0x50, R227.reuse, 0xfe, !PT ;  /* 0x00000050042a7812 */ /* 0x140fe400078efee3 */
[C-C-:B------:R-:W-:Y:S02]  /*7a50*/  LOP3.LUT R43, R4.reuse, 0x48, R227.reuse, 0xfe, !PT ;  /* 0x00000048042b7812 */ /* 0x140fe400078efee3 */
[----:B------:R-:W-:-:S02]  /*7a60*/  LOP3.LUT R44, R4, 0x40, R227, 0xfe, !PT ;  /* 0x00000040042c7812 */ /* 0x000fc400078efee3 */
[C-C-:B------:R-:W-:Y:S01]  /*7a70*/  LOP3.LUT R45, R4.reuse, 0x30, R227.reuse, 0xfe, !PT ;  /* 0x00000030042d7812 */ /* 0x140fe200078efee3 */
[----:B------:R-:W1:Y:S01]  /*7a80*/  LDS.128 R16, [R223] ;  /* 0x00000000df107984 */ /* 0x000e620000000c00 */
[C-C-:B------:R-:W-:Y:S02]  /*7a90*/  LOP3.LUT R46, R4.reuse, 0x28, R227.reuse, 0xfe, !PT ;  /* 0x00000028042e7812 */ /* 0x140fe400078efee3 */
[--C-:B------:R-:W-:Y:S01]  /*7aa0*/  LOP3.LUT R5, R4, 0x20, R227.reuse, 0xfe, !PT ;  /* 0x0000002004057812 */ /* 0x100fe200078efee3 */
[----:B------:R-:W2:Y:S01]  /*7ab0*/  LDS.128 R12, [R223+0x200] ;  /* 0x00020000df0c7984 */ /* 0x000ea20000000c00 */
[----:B------:R-:W-:Y:S02]  /*7ac0*/  ISETP.LT.AND P5, PT, R2, c[0x0][0x17c], !P0 ;  /* 0x00005f0002007a0c */ /* 0x000fe400047a1270 */
[C-C-:B0-----:R-:W-:Y:S01]  /*7ad0*/  LOP3.LUT R7, R4.reuse, 0x18, R227.reuse, 0xfe, !PT ;  /* 0x0000001804077812 */ /* 0x141fe200078efee3 */
[----:B------:R-:W0:Y:S01]  /*7ae0*/  LDS.128 R8, [R223+0x400] ;  /* 0x00040000df087984 */ /* 0x000e220000000c00 */
[----:B------:R-:W-:-:S02]  /*7af0*/  LOP3.LUT R6, R4, 0x10, R227, 0xfe, !PT ;  /* 0x0000001004067812 */ /* 0x000fc400078efee3 */
[----:B------:R-:W-:Y:S01]  /*7b00*/  LOP3.LUT R4, R4, 0x8, R227, 0xfe, !PT ;  /* 0x0000000804047812 */ /* 0x000fe200078efee3 */
[----:B------:R-:W3:Y:S01]  /*7b10*/  LDS.128 R20, [R223+0x600] ;  /* 0x00060000df147984 */ /* 0x000ee20000000c00 */
[----:B------:R-:W-:Y:S01]  /*7b20*/  LEA.HI.X.SX32 R53, R24, c[0x0][0x174], 0x1, P1 ;  /* 0x00005d0018357a11 */ /* 0x000fe200008f0eff */
[----:B------:R-:W-:Y:S01]  /*7b30*/  IMAD R48, R6, c[0x0][0x198], RZ ;  /* 0x0000660006307a24 */ /* 0x000fe200078e02ff */
[----:B------:R-:W-:Y:S01]  /*7b40*/  LEA R2, P1, R47, R51, 0x1 ;  /* 0x000000332f027211 */ /* 0x000fe200078208ff */
[C---:B------:R-:W-:Y:S01]  /*7b50*/  IMAD R24, R4.reuse, c[0x0][0x198], RZ ;  /* 0x0000660004187a24 */ /* 0x040fe200078e02ff */
[----:B------:R-:W-:Y:S01]  /*7b60*/  ISETP.LT.AND P2, PT, R3, c[0x0][0x17c], !P0 ;  /* 0x00005f0003007a0c */ /* 0x000fe20004741270 */
[----:B------:R-:W-:Y:S01]  /*7b70*/  IMAD R49, R7, c[0x0][0x198], RZ ;  /* 0x0000660007317a24 */ /* 0x000fe200078e02ff */
[----:B------:R-:W-:Y:S02]  /*7b80*/  ISETP.LT.AND P3, PT, R4, c[0x0][0x17c], !P0 ;  /* 0x00005f0004007a0c */ /* 0x000fe40004761270 */
[----:B------:R-:W-:Y:S01]  /*7b90*/  LEA.HI.X.SX32 R3, R47, R53, 0x1, P1 ;  /* 0x000000352f037211 */ /* 0x000fe200008f0eff */
[----:B------:R-:W-:Y:S01]  /*7ba0*/  IMAD R47, R55, 0x20, R47 ;  /* 0x00000020372f7824 */ /* 0x000fe200078e022f */
[----:B------:R-:W-:-:S02]  /*7bb0*/  ISETP.LT.AND P1, PT, R6, c[0x0][0x17c], !P0 ;  /* 0x00005f0006007a0c */ /* 0x000fc40004721270 */
[C---:B------:R-:W-:Y:S02]  /*7bc0*/  LEA R4, P4, R24.reuse, R51, 0x1 ;  /* 0x0000003318047211 */ /* 0x040fe400078808ff */
[----:B------:R-:W-:Y:S02]  /*7bd0*/  ISETP.LT.AND P6, PT, R5, c[0x0][0x17c], !P0 ;  /* 0x00005f0005007a0c */ /* 0x000fe400047c1270 */
[----:B------:R-:W-:Y:S02]  /*7be0*/  LEA.HI.X.SX32 R5, R24, R53, 0x1, P4 ;  /* 0x0000003518057211 */ /* 0x000fe400020f0eff */
[----:B------:R-:W-:Y:S01]  /*7bf0*/  ISETP.LT.AND P4, PT, R7, c[0x0][0x17c], !P0 ;  /* 0x00005f0007007a0c */ /* 0x000fe20004781270 */
[----:B-1----:R1:W-:Y:S01]  /*7c00*/  @P5 STG.E.U16 [R2.64], R16 ;  /* 0x0000001002005986 */ /* 0x0023e2000c101506 */
[----:B------:R-:W-:-:S03]  /*7c10*/  LEA R6, P5, R48, R51, 0x1 ;  /* 0x0000003330067211 */ /* 0x000fc600078a08ff */
[----:B--2---:R2:W-:Y:S01]  /*7c20*/  @P3 STG.E.U16 [R4.64], R12 ;  /* 0x0000000c04003986 */ /* 0x0045e2000c101506 */
[----:B------:R-:W-:Y:S02]  /*7c30*/  LEA.HI.X.SX32 R7, R48, R53, 0x1, P5 ;  /* 0x0000003530077211 */ /* 0x000fe400028f0eff */
[----:B------:R-:W-:-:S03]  /*7c40*/  LEA R24, P3, R49, R51, 0x1 ;  /* 0x0000003331187211 */ /* 0x000fc600078608ff */
[----:B0-----:R0:W-:Y:S01]  /*7c50*/  @P1 STG.E.U16 [R6.64], R8 ;  /* 0x0000000806001986 */ /* 0x0011e2000c101506 */
[----:B------:R-:W-:Y:S02]  /*7c60*/  ISETP.LT.AND P1, PT, R25, c[0x0][0x17c], !P0 ;  /* 0x00005f0019007a0c */ /* 0x000fe40004721270 */
[----:B-1----:R-:W-:Y:S02]  /*7c70*/  LEA R2, P5, R47, R51, 0x1 ;  /* 0x000000332f027211 */ /* 0x002fe400078a08ff */
[-C--:B------:R-:W-:Y:S02]  /*7c80*/  LEA.HI.X.SX32 R25, R49, R53.reuse, 0x1, P3 ;  /* 0x0000003531197211 */ /* 0x080fe400018f0eff */
[----:B------:R-:W-:Y:S01]  /*7c90*/  LEA.HI.X.SX32 R3, R47, R53, 0x1, P5 ;  /* 0x000000352f037211 */ /* 0x000fe200028f0eff */
[C---:B------:R-:W-:Y:S01]  /*7ca0*/  IMAD R47, R55.reuse, 0x8, R47 ;  /* 0x00000008372f7824 */ /* 0x040fe200078e022f */
[----:B--2---:R-:W-:Y:S01]  /*7cb0*/  PRMT R5, R16, 0x7632, R5 ;  /* 0x0000763210057816 */ /* 0x004fe20000000005 */
[----:B---3--:R1:W-:Y:S01]  /*7cc0*/  @P4 STG.E.U16 [R24.64], R20 ;  /* 0x0000001418004986 */ /* 0x0083e2000c101506 */
[----:B------:R-:W-:Y:S01]  /*7cd0*/  ISETP.LT.AND P5, PT, R46, c[0x0][0x17c], !P0 ;  /* 0x00005f002e007a0c */ /* 0x000fe200047a1270 */
[----:B------:R-:W-:Y:S01]  /*7ce0*/  IMAD R16, R55, 0x8, R47 ;  /* 0x0000000837107824 */ /* 0x000fe200078e022f */
[----:B0-----:R-:W-:Y:S01]  /*7cf0*/  IADD3 R7, R0, 0x38, RZ ;  /* 0x0000003800077810 */ /* 0x001fe20007ffe0ff */
[----:B------:R0:W-:Y:S01]  /*7d00*/  @P6 STG.E.U16 [R2.64], R5 ;  /* 0x0000000502006986 */ /* 0x0001e2000c101506 */
[----:B------:R-:W-:-:S02]  /*7d10*/  ISETP.LT.AND P3, PT, R45, c[0x0][0x17c], !P0 ;  /* 0x00005f002d007a0c */ /* 0x000fc40004761270 */
[-C--:B------:R-:W-:Y:S02]  /*7d20*/  LEA R4, P4, R47, R51.reuse, 0x1 ;  /* 0x000000332f047211 */ /* 0x080fe400078808ff */
[----:B------:R-:W-:Y:S02]  /*7d30*/  LEA R6, P6, R16, R51, 0x1 ;  /* 0x0000003310067211 */ /* 0x000fe400078c08ff */
[----:B-1----:R-:W-:Y:S02]  /*7d40*/  PRMT R20, R8, 0x7632, R20 ;  /* 0x0000763208147816 */ /* 0x002fe40000000014 */
[----:B0-----:R-:W-:Y:S01]  /*7d50*/  PRMT R3, R12, 0x7632, R3 ;  /* 0x000076320c037816 */ /* 0x001fe20000000003 */
[----:B------:R-:W-:Y:S01]  /*7d60*/  IMAD R12, R7, c[0x0][0x198], RZ ;  /* 0x00006600070c7a24 */ /* 0x000fe200078e02ff */
[----:B------:R-:W-:Y:S02]  /*7d70*/  LEA.HI.X.SX32 R5, R47, R53, 0x1, P4 ;  /* 0x000000352f057211 */ /* 0x000fe400020f0eff */
[----:B------:R-:W-:-:S02]  /*7d80*/  ISETP.LT.AND P4, PT, R7, c[0x0][0x17c], !P0 ;  /* 0x00005f0007007a0c */ /* 0x000fc40004781270 */
[----:B------:R-:W-:Y:S01]  /*7d90*/  LEA.HI.X.SX32 R7, R16, R53, 0x1, P6 ;  /* 0x0000003510077211 */ /* 0x000fe200030f0eff */
[----:B------:R-:W-:Y:S01]  /*7da0*/  IMAD R16, R55, 0x10, R16 ;  /* 0x0000001037107824 */ /* 0x000fe200078e0210 */
[----:B------:R-:W-:Y:S01]  /*7db0*/  LEA R2, P6, R12, R51, 0x1 ;  /* 0x000000330c027211 */ /* 0x000fe200078c08ff */
[----:B------:R0:W-:Y:S01]  /*7dc0*/  @P5 STG.E.U16 [R4.64], R3 ;  /* 0x0000000304005986 */ /* 0x0001e2000c101506 */
[----:B------:R-:W-:-:S03]  /*7dd0*/  ISETP.LT.AND P5, PT, R44, c[0x0][0x17c], !P0 ;  /* 0x00005f002c007a0c */ /* 0x000fc600047a1270 */
[----:B------:R1:W-:Y:S01]  /*7de0*/  @P3 STG.E.U16 [R6.64], R20 ;  /* 0x0000001406003986 */ /* 0x0003e2000c101506 */
[----:B------:R-:W-:Y:S02]  /*7df0*/  ISETP.LT.AND P3, PT, R43, c[0x0][0x17c], !P0 ;  /* 0x00005f002b007a0c */ /* 0x000fe40004761270 */
[----:B0-----:R-:W-:Y:S01]  /*7e00*/  LEA.HI.X.SX32 R3, R12, R53, 0x1, P6 ;  /* 0x000000350c037211 */ /* 0x001fe200030f0eff */
[C---:B------:R-:W-:Y:S01]  /*7e10*/  IMAD R5, R55.reuse, 0x8, R16 ;  /* 0x0000000837057824 */ /* 0x040fe200078e0210 */
[----:B------:R-:W-:Y:S02]  /*7e20*/  LEA R24, P6, R16, R51, 0x1 ;  /* 0x0000003310187211 */ /* 0x000fe400078c08ff */
[----:B-1----:R-:W-:Y:S01]  /*7e30*/  PRMT R7, R20, 0x7632, R7 ;  /* 0x0000763214077816 */ /* 0x002fe20000000007 */
[----:B------:R-:W-:Y:S01]  /*7e40*/  IMAD R8, R55, 0x8, R5 ;  /* 0x0000000837087824 */ /* 0x000fe200078e0205 */
[----:B------:R-:W-:Y:S02]  /*7e50*/  LEA.HI.X.SX32 R25, R16, R53, 0x1, P6 ;  /* 0x0000003510197211 */ /* 0x000fe400030f0eff */
[----:B------:R-:W-:Y:S01]  /*7e60*/  LEA R4, P6, R5, R51, 0x1 ;  /* 0x0000003305047211 */ /* 0x000fe200078c08ff */
[----:B------:R-:W-:Y:S01]  /*7e70*/  IMAD R12, R55, 0x8, R8 ;  /* 0x00000008370c7824 */ /* 0x000fe200078e0208 */
[----:B------:R0:W-:Y:S01]  /*7e80*/  @P4 STG.E.U16 [R2.64], R7 ;  /* 0x0000000702004986 */ /* 0x0001e2000c101506 */
[----:B------:R-:W-:-:S02]  /*7e90*/  ISETP.LT.AND P4, PT, R42, c[0x0][0x17c], !P0 ;  /* 0x00005f002a007a0c */ /* 0x000fc40004781270 */
[----:B------:R-:W-:Y:S01]  /*7ea0*/  LEA.HI.X.SX32 R5, R5, R53, 0x1, P6 ;  /* 0x0000003505057211 */ /* 0x000fe200030f0eff */
[----:B------:R-:W-:Y:S01]  /*7eb0*/  @P5 STG.E.U16 [R24.64], R17 ;  /* 0x0000001118005986 */ /* 0x000fe2000c101506 */
[----:B------:R-:W-:Y:S02]  /*7ec0*/  LEA R6, P6, R8, R51, 0x1 ;  /* 0x0000003308067211 */ /* 0x000fe400078c08ff */
[----:B------:R-:W-:Y:S01]  /*7ed0*/  ISETP.LT.AND P5, PT, R41, c[0x0][0x17c], !P0 ;  /* 0x00005f0029007a0c */ /* 0x000fe200047a1270 */
[----:B------:R1:W-:Y:S01]  /*7ee0*/  @P3 STG.E.U16 [R4.64], R13 ;  /* 0x0000000d04003986 */ /* 0x0003e2000c101506 */
[----:B------:R-:W-:Y:S02]  /*7ef0*/  ISETP.LT.AND P3, PT, R40, c[0x0][0x17c], !P0 ;  /* 0x00005f0028007a0c */ /* 0x000fe40004761270 */
[----:B0-----:R-:W-:Y:S01]  /*7f00*/  LEA.HI.X.SX32 R7, R8, R53, 0x1, P6 ;  /* 0x0000003508077211 */ /* 0x001fe200030f0eff */
[----:B------:R-:W-:Y:S01]  /*7f10*/  IMAD R8, R55, 0x8, R12 ;  /* 0x0000000837087824 */ /* 0x000fe200078e020c */
[----:B------:R-:W-:-:S03]  /*7f20*/  LEA R2, P6, R12, R51, 0x1 ;  /* 0x000000330c027211 */ /* 0x000fc600078c08ff */
[----:B------:R0:W-:Y:S01]  /*7f30*/  @P4 STG.E.U16 [R6.64], R9 ;  /* 0x0000000906004986 */ /* 0x0001e2000c101506 */
[----:B------:R-:W-:Y:S01]  /*7f40*/  LEA.HI.X.SX32 R3, R12, R53, 0x1, P6 ;  /* 0x000000350c037211 */ /* 0x000fe200030f0eff */
[----:B------:R-:W-:Y:S01]  /*7f50*/  IMAD R12, R55, 0x8, R8 ;  /* 0x00000008370c7824 */ /* 0x000fe200078e0208 */
[C---:B------:R-:W-:Y:S02]  /*7f60*/  LEA R16, P6, R8.reuse, R51, 0x1 ;  /* 0x0000003308107211 */ /* 0x040fe400078c08ff */
[----:B-1----:R-:W-:Y:S01]  /*7f70*/  PRMT R5, R17, 0x7632, R5 ;  /* 0x0000763211057816 */ /* 0x002fe20000000005 */
[----:B------:R1:W-:Y:S01]  /*7f80*/  @P5 STG.E.U16 [R2.64], R21 ;  /* 0x0000001502005986 */ /* 0x0003e2000c101506 */
[----:B------:R-:W-:Y:S01]  /*7f90*/  LEA.HI.X.SX32 R17, R8, R53, 0x1, P6 ;  /* 0x0000003508117211 */ /* 0x000fe200030f0eff */
[----:B------:R-:W-:Y:S01]  /*7fa0*/  IMAD R8, R55, 0x8, R12 ;  /* 0x0000000837087824 */ /* 0x000fe200078e020c */
[----:B------:R-:W-:Y:S02]  /*7fb0*/  ISETP.LT.AND P4, PT, R39, c[0x0][0x17c], !P0 ;  /* 0x00005f0027007a0c */ /* 0x000fe40004781270 */
[----:B------:R-:W-:Y:S01]  /*7fc0*/  LEA R4, P6, R12, R51, 0x1 ;  /* 0x000000330c047211 */ /* 0x000fe200078c08ff */
[----:B------:R2:W-:Y:S01]  /*7fd0*/  @P3 STG.E.U16 [R16.64], R5 ;  /* 0x0000000510003986 */ /* 0x0005e2000c101506 */
[----:B------:R-:W-:-:S02]  /*7fe0*/  ISETP.LT.AND P5, PT, R38, c[0x0][0x17c], !P0 ;  /* 0x00005f0026007a0c */ /* 0x000fc400047a1270 */
[----:B0-----:R-:W-:Y:S02]  /*7ff0*/  IADD3 R7, R0, 0x78, RZ ;  /* 0x0000007800077810 */ /* 0x001fe40007ffe0ff */
[----:B------:R-:W-:Y:S02]  /*8000*/  PRMT R13, R13, 0x7632, R13 ;  /* 0x000076320d0d7816 */ /* 0x000fe4000000000d */
[----:B------:R-:W-:Y:S02]  /*8010*/  ISETP.LT.AND P3, PT, R7, c[0x0][0x17c], !P0 ;  /* 0x00005f0007007a0c */ /* 0x000fe40004761270 */
[----:B-1----:R-:W-:Y:S02]  /*8020*/  PRMT R3, R9, 0x7632, R3 ;  /* 0x0000763209037816 */ /* 0x002fe40000000003 */
[----:B------:R-:W-:Y:S02]  /*8030*/  LEA R9, R55, R8, 0x4 ;  /* 0x0000000837097211 */ /* 0x000fe400078e20ff */
[----:B--2---:R-:W-:Y:S01]  /*8040*/  LEA.HI.X.SX32 R5, R12, R53, 0x1, P6 ;  /* 0x000000350c057211 */ /* 0x004fe200030f0eff */
[----:B------:R-:W-:Y:S01]  /*8050*/  IMAD R12, R7, c[0x0][0x198], RZ ;  /* 0x00006600070c7a24 */ /* 0x000fe200078e02ff */
[----:B------:R-:W-:-:S02]  /*8060*/  LEA R6, P6, R8, R51, 0x1 ;  /* 0x0000003308067211 */ /* 0x000fc400078c08ff */
[----:B------:R-:W-:Y:S01]  /*8070*/  PRMT R21, R21, 0x7632, R21 ;  /* 0x0000763215157816 */ /* 0x000fe20000000015 */
[----:B------:R0:W-:Y:S01]  /*8080*/  @P4 STG.E.U16 [R4.64], R13 ;  /* 0x0000000d04004986 */ /* 0x0001e2000c101506 */
[----:B------:R-:W-:Y:S02]  /*8090*/  LEA.HI.X.SX32 R7, R8, R53, 0x1, P6 ;  /* 0x0000003508077211 */ /* 0x000fe400030f0eff */
[----:B------:R-:W-:Y:S02]  /*80a0*/  LEA R2, P6, R12, R51, 0x1 ;  /* 0x000000330c027211 */ /* 0x000fe400078c08ff */
[----:B------:R-:W-:Y:S01]  /*80b0*/  ISETP.LT.AND P4, PT, R37, c[0x0][0x17c], !P0 ;  /* 0x00005f0025007a0c */ /* 0x000fe20004781270 */
[----:B------:R1:W-:Y:S01]  /*80c0*/  @P5 STG.E.U16 [R6.64], R3 ;  /* 0x0000000306005986 */ /* 0x0003e2000c101506 */
[----:B------:R-:W-:Y:S01]  /*80d0*/  ISETP.LT.AND P5, PT, R36, c[0x0][0x17c], !P0 ;  /* 0x00005f0024007a0c */ /* 0x000fe200047a1270 */
[----:B0-----:R-:W-:Y:S01]  /*80e0*/  IMAD R5, R55, 0x8, R9 ;  /* 0x0000000837057824 */ /* 0x001fe200078e0209 */
[----:B-1----:R-:W-:-:S03]  /*80f0*/  LEA.HI.X.SX32 R3, R12, R53, 0x1, P6 ;  /* 0x000000350c037211 */ /* 0x002fc600030f0eff */
[----:B------:R-:W-:Y:S01]  /*8100*/  IMAD R12, R55, 0x8, R5 ;  /* 0x00000008370c7824 */ /* 0x000fe200078e0205 */
[C---:B------:R-:W-:Y:S01]  /*8110*/  LEA R8, P6, R9.reuse, R51, 0x1 ;  /* 0x0000003309087211 */ /* 0x040fe200078c08ff */
[----:B------:R0:W-:Y:S03]  /*8120*/  @P3 STG.E.U16 [R2.64], R21 ;  /* 0x0000001502003986 */ /* 0x0001e6000c101506 */
[----:B------:R-:W-:Y:S01]  /*8130*/  LEA.HI.X.SX32 R9, R9, R53, 0x1, P6 ;  /* 0x0000003509097211 */ /* 0x000fe200030f0eff */
[----:B------:R-:W-:Y:S01]  /*8140*/  IMAD R13, R55, 0x8, R12 ;  /* 0x00000008370d7824 */ /* 0x000fe200078e020c */
[----:B------:R-:W-:Y:S02]  /*8150*/  LEA R4, P6, R5, R51, 0x1 ;  /* 0x0000003305047211 */ /* 0x000fe400078c08ff */
[----:B------:R-:W-:Y:S01]  /*8160*/  ISETP.LT.AND P3, PT, R35, c[0x0][0x17c], !P0 ;  /* 0x00005f0023007a0c */ /* 0x000fe20004761270 */
[----:B------:R1:W-:Y:S01]  /*8170*/  @P4 STG.E.U16 [R8.64], R18 ;  /* 0x0000001208004986 */ /* 0x0003e2000c101506 */
[----:B------:R-:W-:-:S02]  /*8180*/  LEA.HI.X.SX32 R5, R5, R53, 0x1, P6 ;  /* 0x0000003505057211 */ /* 0x000fc400030f0eff */
[----:B------:R-:W-:Y:S02]  /*8190*/  LEA R6, P6, R12, R51, 0x1 ;  /* 0x000000330c067211 */ /* 0x000fe400078c08ff */
[----:B------:R-:W-:Y:S01]  /*81a0*/  ISETP.LT.AND P4, PT, R34, c[0x0][0x17c], !P0 ;  /* 0x00005f0022007a0c */ /* 0x000fe20004781270 */
[----:B------:R2:W-:Y:S01]  /*81b0*/  @P5 STG.E.U16 [R4.64], R14 ;  /* 0x0000000e04005986 */ /* 0x0005e2000c101506 */
[----:B------:R-:W-:Y:S01]  /*81c0*/  LEA.HI.X.SX32 R7, R12, R53, 0x1, P6 ;  /* 0x000000350c077211 */ /* 0x000fe200030f0eff */
[----:B------:R-:W-:Y:S01]  /*81d0*/  IMAD R12, R55, 0x8, R13 ;  /* 0x00000008370c7824 */ /* 0x000fe200078e020d */
[----:B0-----:R-:W-:Y:S02]  /*81e0*/  LEA R2, P6, R13, R51, 0x1 ;  /* 0x000000330d027211 */ /* 0x001fe400078c08ff */
[----:B------:R-:W-:Y:S01]  /*81f0*/  ISETP.LT.AND P5, PT, R33, c[0x0][0x17c], !P0 ;  /* 0x00005f0021007a0c */ /* 0x000fe200047a1270 */
[----:B------:R0:W-:Y:S01]  /*8200*/  @P3 STG.E.U16 [R6.64], R10 ;  /* 0x0000000a06003986 */ /* 0x0001e2000c101506 */
[----:B------:R-:W-:Y:S01]  /*8210*/  LEA.HI.X.SX32 R3, R13, R53, 0x1, P6 ;  /* 0x000000350d037211 */ /* 0x000fe200030f0eff */
[----:B------:R-:W-:Y:S01]  /*8220*/  IMAD R13, R55, 0x8, R12 ;  /* 0x00000008370d7824 */ /* 0x000fe200078e020c */
[----:B-1----:R-:W-:-:S02]  /*8230*/  LEA R8, P6, R12, R51, 0x1 ;  /* 0x000000330c087211 */ /* 0x002fc400078c08ff */
[----:B------:R-:W-:Y:S01]  /*8240*/  ISETP.LT.AND P3, PT, R32, c[0x0][0x17c], !P0 ;  /* 0x00005f0020007a0c */ /* 0x000fe20004761270 */
[----:B------:R1:W-:Y:S01]  /*8250*/  @P4 STG.E.U16 [R2.64], R22 ;  /* 0x0000001602004986 */ /* 0x0003e2000c101506 */
[----:B------:R-:W-:Y:S02]  /*8260*/  PRMT R18, R18, 0x7632, R18 ;  /* 0x0000763212127816 */ /* 0x000fe40000000012 */
[----:B------:R-:W-:Y:S01]  /*8270*/  LEA.HI.X.SX32 R9, R12, R53, 0x1, P6 ;  /* 0x000000350c097211 */ /* 0x000fe200030f0eff */
[----:B------:R-:W-:Y:S01]  /*8280*/  IMAD R12, R55, 0x8, R13 ;  /* 0x00000008370c7824 */ /* 0x000fe200078e020d */
[----:B--2---:R-:W-:Y:S02]  /*8290*/  LEA R4, P6, R13, R51, 0x1 ;  /* 0x000000330d047211 */ /* 0x004fe400078c08ff */
[----:B0-----:R-:W-:Y:S01]  /*82a0*/  IADD3 R6, R0, 0xb8, RZ ;  /* 0x000000b800067810 */ /* 0x001fe20007ffe0ff */
[----:B------:R-:W-:Y:S01]  /*82b0*/  @P5 STG.E.U16 [R8.64], R18 ;  /* 0x0000001208005986 */ /* 0x000fe2000c101506 */
[----:B------:R-:W-:-:S02]  /*82c0*/  ISETP.LT.AND P4, PT, R31, c[0x0][0x17c], !P0 ;  /* 0x00005f001f007a0c */ /* 0x000fc40004781270 */
[----:B------:R-:W-:Y:S01]  /*82d0*/  LEA.HI.X.SX32 R5, R13, R53, 0x1, P6 ;  /* 0x000000350d057211 */ /* 0x000fe200030f0eff */
[----:B------:R-:W-:Y:S01]  /*82e0*/  IMAD R13, R6, c[0x0][0x198], RZ ;  /* 0x00006600060d7a24 */ /* 0x000fe200078e02ff */
[----:B------:R-:W-:Y:S02]  /*82f0*/  PRMT R14, R14, 0x7632, R14 ;  /* 0x000076320e0e7816 */ /* 0x000fe4000000000e */
[----:B------:R-:W-:Y:S02]  /*8300*/  ISETP.LT.AND P5, PT, R6, c[0x0][0x17c], !P0 ;  /* 0x00005f0006007a0c */ /* 0x000fe400047a1270 */
[----:B------:R-:W-:Y:S01]  /*8310*/  LEA R6, P6, R12, R51, 0x1 ;  /* 0x000000330c067211 */ /* 0x000fe200078c08ff */
[----:B------:R0:W-:Y:S01]  /*8320*/  @P3 STG.E.U16 [R4.64], R14 ;  /* 0x0000000e04003986 */ /* 0x0001e2000c101506 */
[----:B------:R-:W-:Y:S02]  /*8330*/  ISETP.LT.AND P3, PT, R30, c[0x0][0x17c], !P0 ;  /* 0x00005f001e007a0c */ /* 0x000fe40004761270 */
[----:B------:R-:W-:Y:S01]  /*8340*/  LEA.HI.X.SX32 R7, R12, R53, 0x1, P6 ;  /* 0x000000350c077211 */ /* 0x000fe200030f0eff */
[----:B------:R-:W-:Y:S01]  /*8350*/  IMAD R12, R55, 0x10, R12 ;  /* 0x00000010370c7824 */ /* 0x000fe200078e020c */
[----:B-1----:R-:W-:-:S02]  /*8360*/  LEA R2, P6, R13, R51, 0x1 ;  /* 0x000000330d027211 */ /* 0x002fc400078c08ff */
[----:B------:R-:W-:Y:S02]  /*8370*/  PRMT R22, R22, 0x7632, R22 ;  /* 0x0000763216167816 */ /* 0x000fe40000000016 */
[----:B------:R-:W-:Y:S02]  /*8380*/  LEA.HI.X.SX32 R3, R13, R53, 0x1, P6 ;  /* 0x000000350d037211 */ /* 0x000fe400030f0eff */
[----:B------:R-:W-:Y:S02]  /*8390*/  IADD3 R0, R0, 0xf8, RZ ;  /* 0x000000f800007810 */ /* 0x000fe40007ffe0ff */
[----:B0-----:R-:W-:Y:S01]  /*83a0*/  PRMT R5, R10, 0x7632, R5 ;  /* 0x000076320a057816 */ /* 0x001fe20000000005 */
[----:B------:R-:W-:Y:S02]  /*83b0*/  IMAD R10, R55, 0x8, R12 ;  /* 0x00000008370a7824 */ /* 0x000fe400078e020c */
[----:B------:R-:W-:Y:S02]  /*83c0*/  IMAD R18, R0, c[0x0][0x198], RZ ;  /* 0x0000660000127a24 */ /* 0x000fe400078e02ff */
[----:B------:R0:W-:Y:S01]  /*83d0*/  @P4 STG.E.U16 [R6.64], R5 ;  /* 0x0000000506004986 */ /* 0x0001e2000c101506 */
[----:B------:R-:W-:-:S02]  /*83e0*/  LEA R8, P4, R12, R51, 0x1 ;  /* 0x000000330c087211 */ /* 0x000fc400078808ff */
[----:B------:R-:W-:Y:S01]  /*83f0*/  LEA R4, P6, R10, R51, 0x1 ;  /* 0x000000330a047211 */ /* 0x000fe200078c08ff */
[----:B------:R1:W-:Y:S01]  /*8400*/  @P5 STG.E.U16 [R2.64], R22 ;  /* 0x0000001602005986 */ /* 0x0003e2000c101506 */
[-C--:B------:R-:W-:Y:S01]  /*8410*/  LEA.HI.X.SX32 R9, R12, R53.reuse, 0x1, P4 ;  /* 0x000000350c097211 */ /* 0x080fe200020f0eff */
[----:B------:R-:W-:Y:S01]  /*8420*/  IMAD R12, R55, 0x8, R10 ;  /* 0x00000008370c7824 */ /* 0x000fe200078e020a */
[----:B------:R-:W-:Y:S02]  /*8430*/  ISETP.LT.AND P5, PT, R29, c[0x0][0x17c], !P0 ;  /* 0x00005f001d007a0c */ /* 0x000fe400047a1270 */
[----:B------:R-:W-:Y:S01]  /*8440*/  ISETP.LT.AND P4, PT, R28, c[0x0][0x17c], !P0 ;  /* 0x00005f001c007a0c */ /* 0x000fe20004781270 */
[----:B------:R-:W-:Y:S01]  /*8450*/  @P3 STG.E.U16 [R8.64], R19 ;  /* 0x0000001308003986 */ /* 0x000fe2000c101506 */
[----:B0-----:R-:W-:Y:S01]  /*8460*/  LEA.HI.X.SX32 R5, R10, R53, 0x1, P6 ;  /* 0x000000350a057211 */ /* 0x001fe200030f0eff */
[----:B------:R-:W-:-:S04]  /*8470*/  IMAD R10, R55, 0x8, R12 ;  /* 0x00000008370a7824 */ /* 0x000fc800078e020c */
[C---:B------:R-:W-:Y:S01]  /*8480*/  IMAD R13, R55.reuse, 0x8, R10 ;  /* 0x00000008370d7824 */ /* 0x040fe200078e020a */
[----:B------:R0:W-:Y:S01]  /*8490*/  @P1 STG.E.U16 [R4.64], R15 ;  /* 0x0000000f04001986 */ /* 0x0001e2000c101506 */
[-C--:B-1----:R-:W-:Y:S02]  /*84a0*/  LEA R2, P1, R12, R51.reuse, 0x1 ;  /* 0x000000330c027211 */ /* 0x082fe400078208ff */
[C---:B------:R-:W-:Y:S01]  /*84b0*/  IMAD R14, R55.reuse, 0x8, R13 ;  /* 0x00000008370e7824 */ /* 0x040fe200078e020d */
[----:B------:R-:W-:Y:S02]  /*84c0*/  LEA R6, P3, R10, R51, 0x1 ;  /* 0x000000330a067211 */ /* 0x000fe400078608ff */
[----:B------:R-:W-:Y:S01]  /*84d0*/  LEA.HI.X.SX32 R3, R12, R53, 0x1, P1 ;  /* 0x000000350c037211 */ /* 0x000fe200008f0eff */
[----:B------:R-:W-:Y:S01]  /*84e0*/  IMAD R17, R55, 0x8, R14 ;  /* 0x0000000837117824 */ /* 0x000fe200078e020e */
[C---:B------:R-:W-:Y:S02]  /*84f0*/  LEA R12, P1, R13.reuse, R51, 0x1 ;  /* 0x000000330d0c7211 */ /* 0x040fe400078208ff */
[-C--:B------:R-:W-:Y:S01]  /*8500*/  LEA.HI.X.SX32 R7, R10, R53.reuse, 0x1, P3 ;  /* 0x000000350a077211 */ /* 0x080fe200018f0eff */
[----:B------:R1:W-:Y:S01]  /*8510*/  @P5 STG.E.U16 [R2.64], R11 ;  /* 0x0000000b02005986 */ /* 0x0003e2000c101506 */
[----:B------:R-:W-:-:S02]  /*8520*/  LEA.HI.X.SX32 R13, R13, R53, 0x1, P1 ;  /* 0x000000350d0d7211 */ /* 0x000fc400008f0eff */
[----:B0-----:R-:W-:Y:S01]  /*8530*/  LEA R4, P1, R17, R51, 0x1 ;  /* 0x0000003311047211 */ /* 0x001fe200078208ff */
[----:B------:R1:W-:Y:S01]  /*8540*/  @P4 STG.E.U16 [R6.64], R23 ;  /* 0x0000001706004986 */ /* 0x0003e2000c101506 */
[----:B------:R-:W-:Y:S02]  /*8550*/  ISETP.LT.AND P3, PT, R27, c[0x0][0x17c], !P0 ;  /* 0x00005f001b007a0c */ /* 0x000fe40004761270 */
[----:B------:R-:W-:Y:S02]  /*8560*/  LEA.HI.X.SX32 R5, R17, R53, 0x1, P1 ;  /* 0x0000003511057211 */ /* 0x000fe400008f0eff */
[----:B------:R-:W-:Y:S02]  /*8570*/  ISETP.LT.AND P1, PT, R26, c[0x0][0x17c], !P0 ;  /* 0x00005f001a007a0c */ /* 0x000fe40004721270 */
[----:B------:R-:W-:Y:S02]  /*8580*/  ISETP.LT.AND P0, PT, R0, c[0x0][0x17c], !P0 ;  /* 0x00005f0000007a0c */ /* 0x000fe40004701270 */
[----:B------:R-:W-:-:S02]  /*8590*/  LEA R8, P6, R14, R51, 0x1 ;  /* 0x000000330e087211 */ /* 0x000fc400078c08ff */
[----:B------:R-:W-:Y:S02]  /*85a0*/  PRMT R19, R19, 0x7632, R19 ;  /* 0x0000763213137816 */ /* 0x000fe40000000013 */
[----:B------:R-:W-:Y:S02]  /*85b0*/  LEA.HI.X.SX32 R9, R14, R53, 0x1, P6 ;  /* 0x000000350e097211 */ /* 0x000fe400030f0eff */
[----:B------:R-:W-:Y:S01]  /*85c0*/  PRMT R15, R15, 0x7632, R15 ;  /* 0x000076320f0f7816 */ /* 0x000fe2000000000f */
[----:B------:R1:W-:Y:S01]  /*85d0*/  @P3 STG.E.U16 [R12.64], R19 ;  /* 0x000000130c003986 */ /* 0x0003e2000c101506 */
[----:B------:R-:W-:Y:S02]  /*85e0*/  PRMT R0, R11, 0x7632, R0 ;  /* 0x000076320b007816 */ /* 0x000fe40000000000 */
[C---:B------:R-:W-:Y:S01]  /*85f0*/  LEA R16, P6, R18.reuse, R51, 0x1 ;  /* 0x0000003312107211 */ /* 0x040fe200078c08ff */
[----:B------:R1:W-:Y:S03]  /*8600*/  @P2 STG.E.U16 [R8.64], R15 ;  /* 0x0000000f08002986 */ /* 0x0003e6000c101506 */
[----:B------:R-:W-:Y:S01]  /*8610*/  LEA.HI.X.SX32 R17, R18, R53, 0x1, P6 ;  /* 0x0000003512117211 */ /* 0x000fe200030f0eff */
[----:B------:R1:W-:Y:S01]  /*8620*/  @P1 STG.E.U16 [R4.64], R0 ;  /* 0x0000000004001986 */ /* 0x0003e2000c101506 */
[----:B------:R-:W-:Y:S07]  /*8630*/  @!P0 EXIT ;  /* 0x000000000000894d */ /* 0x000fee0003800000 */
[----:B-1----:R-:W-:-:S05]  /*8640*/  PRMT R8, R23, 0x7632, R8 ;  /* 0x0000763217087816 */ /* 0x002fca0000000008 */
[----:B------:R-:W-:Y:S01]  /*8650*/  STG.E.U16 [R16.64], R8 ;  /* 0x0000000810007986 */ /* 0x000fe2000c101506 */
[----:B------:R-:W-:Y:S05]  /*8660*/  EXIT ;  /* 0x000000000000794d */ /* 0x000fea0003800000 */
.L_x_4:
[----:B------:R-:W-:-:S00]  /*8670*/  BRA `(.L_x_4) ;  /* 0xfffffff000007947 */ /* 0x000fc0000383ffff */
[----:B------:R-:W-:-:S00]  /*8680*/  NOP ;  /* 0x0000000000007918 */ /* 0x000fc00000000000 */
[----:B------:R-:W-:-:S00]  /*8690*/  NOP ;  /* 0x0000000000007918 */ /* 0x000fc00000000000 */
[----:B------:R-:W-:-:S00]  /*86a0*/  NOP ;  /* 0x0000000000007918 */ /* 0x000fc00000000000 */
[----:B------:R-:W-:-:S00]  /*86b0*/  NOP ;  /* 0x0000000000007918 */ /* 0x000fc00000000000 */
[----:B------:R-:W-:-:S00]  /*86c0*/  NOP ;  /* 0x0000000000007918 */ /* 0x000fc00000000000 */
[----:B------:R-:W-:-:S00]  /*86d0*/  NOP ;  /* 0x0000000000007918 */ /* 0x000fc00000000000 */
[----:B------:R-:W-:-:S00]  /*86e0*/  NOP ;  /* 0x0000000000007918 */ /* 0x000fc00000000000 */
[----:B------:R-:W-:-:S00]  /*86f0*/  NOP ;  /* 0x0000000000007918 */ /* 0x000fc00000000000 */
.L_x_5:


//--------------------- .nv.shared.matmul_kernel  --------------------------
	.section	.nv.shared.matmul_kernel,"aw",@nobits
	.sectionflags	@""
	.align	16
